def gluon_tcgen05(
    a_ptr,
    b_ptr,
    c_ptr,
    M,
    N,
    K,
    stride_am,
    stride_bk,
    stride_cm,
    BLOCK_M: gl.constexpr,
    BLOCK_N: gl.constexpr,
    BLOCK_K: gl.constexpr,
    DTYPE: gl.constexpr,
    A_LAYOUT: gl.constexpr,
    B_LAYOUT: gl.constexpr,
    C_LAYOUT: gl.constexpr,
    B_SHAPE: gl.constexpr,
    TMEM_LAYOUT: gl.constexpr,
    TMEM_REG: gl.constexpr,
    TRANS_B: gl.constexpr,
    NUM_BUFFERS: gl.constexpr,
):
    a_desc = tma.make_tensor_descriptor(
        a_ptr, [M, K], [stride_am, 1], [BLOCK_M, BLOCK_K], A_LAYOUT
    )
    b_desc = tma.make_tensor_descriptor(
        b_ptr,
        [N, K] if TRANS_B else [K, N],
        [stride_bk, 1],
        B_SHAPE,
        B_LAYOUT,
    )
    c_desc = tma.make_tensor_descriptor(
        c_ptr, [M, N], [stride_cm, 1], [BLOCK_M, BLOCK_N], C_LAYOUT
    )

    a_bufs = gl.allocate_shared_memory(
        DTYPE, [NUM_BUFFERS, BLOCK_M, BLOCK_K], A_LAYOUT
    )
    b_bufs = gl.allocate_shared_memory(DTYPE, [NUM_BUFFERS] + B_SHAPE, B_LAYOUT)

    pid_m = gl.program_id(0)
    pid_n = gl.program_id(1)
    off_m = pid_m * BLOCK_M
    off_n = pid_n * BLOCK_N

    tma_bars = gl.allocate_shared_memory(
        gl.int64, [NUM_BUFFERS, 1], mbarrier.MBarrierLayout()
    )
    mma_bars = gl.allocate_shared_memory(
        gl.int64, [NUM_BUFFERS, 1], mbarrier.MBarrierLayout()
    )
    for i in gl.static_range(NUM_BUFFERS):
        mbarrier.init(tma_bars.index(i), count=1)
        mbarrier.init(mma_bars.index(i), count=1)

    acc_tmem = allocate_tensor_memory(gl.float32, [BLOCK_M, BLOCK_N], TMEM_LAYOUT)
    idx = 0
    phase = 0
    use_acc = False
    for k in range(0, K, BLOCK_K):
        a = a_bufs.index(idx)
        b = b_bufs.index(idx)
        tma_bar = tma_bars.index(idx)
        mma_bar = mma_bars.index(idx)
        mbarrier.expect(
            tma_bar, a_desc.block_type.nbytes + b_desc.block_type.nbytes
        )
        tma.async_copy_global_to_shared(a_desc, [off_m, k], tma_bar, a)
        tma.async_copy_global_to_shared(
            b_desc, [off_n, k] if TRANS_B else [k, off_n], tma_bar, b
        )
        mbarrier.wait(tma_bar, phase=phase)

        if TRANS_B:
            b = b.permute((1, 0))
        tcgen05_mma(a, b, acc_tmem, use_acc=use_acc)
        tcgen05_commit(mma_bar)
        mbarrier.wait(mma_bar, phase=phase)
        use_acc = True

        idx += 1
        if idx == NUM_BUFFERS:
            idx = 0
            phase ^= 1

    for i in gl.static_range(NUM_BUFFERS):
        mbarrier.invalidate(tma_bars.index(i))
        mbarrier.invalidate(mma_bars.index(i))

    acc = acc_tmem.load(TMEM_REG)
    c_smem = gl.allocate_shared_memory(DTYPE, [BLOCK_M, BLOCK_N], C_LAYOUT)
    c_smem.store(acc.to(DTYPE))
    fence_async_shared()
    tma.async_copy_shared_to_global(c_desc, [off_m, off_n], c_smem)
    tma.store_wait(pendings=0)

# config = {"BLOCK_K": 64, "BLOCK_M": 128, "BLOCK_N": 64, "arch": "sm_100", "dtype": "bf16", "num_buffers": 3, "num_warps": 4, "trans_b": 1}
# arch = sm_100


// ===== COMPILED SASS (sm_100a) =====

	.target	sm_100a

	.elftype	@"ET_EXEC"


//--------------------- .note.nv.tkinfo           --------------------------
	.section	.note.nv.tkinfo,"",@"SHT_NOTE"
	.sectionflags	@"SHF_NOTE_NV_TKINFO"
	.tkinfo
        /*0018*/ 	.word	0x00000081
        /*0030*/ 	.string	""
        /*0030*/ 	.string	"ptxas-blackwell"
        /*0030*/ 	.string	"Cuda compilation tools, release 12.9, V12.9.86"
        /*0030*/ 	.string	"Build cuda_12.9.r12.9/compiler.36037853_0"
        /*0030*/ 	.string	"-v  -suppress-debug-info  -lineinfo  -arch sm_100a "



//--------------------- .note.nv.cuver            --------------------------
	.section	.note.nv.cuver,"",@"SHT_NOTE"
	.sectionflags	@"SHF_NOTE_NV_CUVER"
        /*0018*/ 	.short	0x0001
        /*001a*/ 	.short	0x0064
        /*001c*/ 	.short	0x0001
        /*001e*/ 	.short	0x0000
        /*0020*/ 	.short	0x0001
        /*0022*/ 	.short	0x0000


//--------------------- .nv.info                  --------------------------
	.section	.nv.info,"",@"SHT_CUDA_INFO"
	.align	4


	//----- nvinfo : EIATTR_REGCOUNT
	.align		4
        /*0000*/ 	.byte	0x04, 0x2f
        /*0002*/ 	.short	(.L_4 - .L_3)
	.align		4
.L_3:
        /*0004*/ 	.word	index@(gluon_tcgen05)
        /*0008*/ 	.word	0x00000047


	//----- nvinfo : EIATTR_FRAME_SIZE
	.align		4
.L_4:
        /*000c*/ 	.byte	0x04, 0x11
        /*000e*/ 	.short	(.L_6 - .L_5)
	.align		4
.L_5:
        /*0010*/ 	.word	index@($__internal_2_$__cuda_sm10x_tcgen05_guardrail_trap_unallocated_columns_being_dealloced)
        /*0014*/ 	.word	0x00000000


	//----- nvinfo : EIATTR_FRAME_SIZE
	.align		4
.L_6:
        /*0018*/ 	.byte	0x04, 0x11
        /*001a*/ 	.short	(.L_8 - .L_7)
	.align		4
.L_7:
        /*001c*/ 	.word	index@($__internal_1_$__cuda_sm10x_tcgen05_guardrail_trap_phase_invalid_during_alloc)
        /*0020*/ 	.word	0x00000000


	//----- nvinfo : EIATTR_FRAME_SIZE
	.align		4
.L_8:
        /*0024*/ 	.byte	0x04, 0x11
        /*0026*/ 	.short	(.L_10 - .L_9)
	.align		4
.L_9:
        /*0028*/ 	.word	index@($__internal_0_$__cuda_sm10x_tcgen05_guardrail_trap_col_being_dealloced_not_returned_by_alloc)
        /*002c*/ 	.word	0x00000000


	//----- nvinfo : EIATTR_FRAME_SIZE
	.align		4
.L_10:
        /*0030*/ 	.byte	0x04, 0x11
        /*0032*/ 	.short	(.L_12 - .L_11)
	.align		4
.L_11:
        /*0034*/ 	.word	index@(gluon_tcgen05)
        /*0038*/ 	.word	0x00000000


	//----- nvinfo : EIATTR_MIN_STACK_SIZE
	.align		4
.L_12:
        /*003c*/ 	.byte	0x04, 0x12
        /*003e*/ 	.short	(.L_14 - .L_13)
	.align		4
.L_13:
        /*0040*/ 	.word	index@(gluon_tcgen05)
        /*0044*/ 	.word	0x00000000
.L_14:


//--------------------- .nv.info.gluon_tcgen05    --------------------------
	.section	.nv.info.gluon_tcgen05,"",@"SHT_CUDA_INFO"
	.sectionflags	@""
	.align	4


	//----- nvinfo : EIATTR_CUDA_API_VERSION
	.align		4
        /*0000*/ 	.byte	0x04, 0x37
        /*0002*/ 	.short	(.L_16 - .L_15)
.L_15:
        /*0004*/ 	.word	0x00000081


	//----- nvinfo : EIATTR_KPARAM_INFO
	.align		4
.L_16:
        /*0008*/ 	.byte	0x04, 0x17
        /*000a*/ 	.short	(.L_18 - .L_17)
.L_17:
        /*000c*/ 	.word	0x00000000
        /*0010*/ 	.short	0x000a
        /*0012*/ 	.short	0x0048
        /*0014*/ 	.byte	0x00, 0xf4, 0x21, 0x00


	//----- nvinfo : EIATTR_KPARAM_INFO
	.align		4
.L_18:
        /*0018*/ 	.byte	0x04, 0x17
        /*001a*/ 	.short	(.L_20 - .L_19)
.L_19:
        /*001c*/ 	.word	0x00000000
        /*0020*/ 	.short	0x0009
        /*0022*/ 	.short	0x0040
        /*0024*/ 	.byte	0x00, 0xf4, 0x21, 0x00


	//----- nvinfo : EIATTR_KPARAM_INFO
	.align		4
.L_20:
        /*0028*/ 	.byte	0x04, 0x17
        /*002a*/ 	.short	(.L_22 - .L_21)
.L_21:
        /*002c*/ 	.word	0x00000000
        /*0030*/ 	.short	0x0008
        /*0032*/ 	.short	0x0038
        /*0034*/ 	.byte	0x00, 0xf0, 0x21, 0x00


	//----- nvinfo : EIATTR_KPARAM_INFO
	.align		4
.L_22:
        /*0038*/ 	.byte	0x04, 0x17
        /*003a*/ 	.short	(.L_24 - .L_23)
.L_23:
        /*003c*/ 	.word	0x00000000
        /*0040*/ 	.short	0x0007
        /*0042*/ 	.short	0x0030
        /*0044*/ 	.byte	0x00, 0xf0, 0x21, 0x00


	//----- nvinfo : EIATTR_KPARAM_INFO
	.align		4
.L_24:
        /*0048*/ 	.byte	0x04, 0x17
        /*004a*/ 	.short	(.L_26 - .L_25)
.L_25:
        /*004c*/ 	.word	0x00000000
        /*0050*/ 	.short	0x0006
        /*0052*/ 	.short	0x0028
        /*0054*/ 	.byte	0x00, 0xf0, 0x21, 0x00


	//----- nvinfo : EIATTR_KPARAM_INFO
	.align		4
.L_26:
        /*0058*/ 	.byte	0x04, 0x17
        /*005a*/ 	.short	(.L_28 - .L_27)
.L_27:
        /*005c*/ 	.word	0x00000000
        /*0060*/ 	.short	0x0005
        /*0062*/ 	.short	0x0020
        /*0064*/ 	.byte	0x00, 0xf0, 0x11, 0x00


	//----- nvinfo : EIATTR_KPARAM_INFO
	.align		4
.L_28:
        /*0068*/ 	.byte	0x04, 0x17
        /*006a*/ 	.short	(.L_30 - .L_29)
.L_29:
        /*006c*/ 	.word	0x00000000
        /*0070*/ 	.short	0x0004
        /*0072*/ 	.short	0x001c
        /*0074*/ 	.byte	0x00, 0xf0, 0x11, 0x00


	//----- nvinfo : EIATTR_KPARAM_INFO
	.align		4
.L_30:
        /*0078*/ 	.byte	0x04, 0x17
        /*007a*/ 	.short	(.L_32 - .L_31)
.L_31:
        /*007c*/ 	.word	0x00000000
        /*0080*/ 	.short	0x0003
        /*0082*/ 	.short	0x0018
        /*0084*/ 	.byte	0x00, 0xf0, 0x11, 0x00


	//----- nvinfo : EIATTR_KPARAM_INFO
	.align		4
.L_32:
        /*0088*/ 	.byte	0x04, 0x17
        /*008a*/ 	.short	(.L_34 - .L_33)
.L_33:
        /*008c*/ 	.word	0x00000000
        /*0090*/ 	.short	0x0002
        /*0092*/ 	.short	0x0010
        /*0094*/ 	.byte	0x00, 0xf4, 0x21, 0x00


	//----- nvinfo : EIATTR_KPARAM_INFO
	.align		4
.L_34:
        /*0098*/ 	.byte	0x04, 0x17
        /*009a*/ 	.short	(.L_36 - .L_35)
.L_35:
        /*009c*/ 	.word	0x00000000
        /*00a0*/ 	.short	0x0001
        /*00a2*/ 	.short	0x0008
        /*00a4*/ 	.byte	0x00, 0xf4, 0x21, 0x00


	//----- nvinfo : EIATTR_KPARAM_INFO
	.align		4
.L_36:
        /*00a8*/ 	.byte	0x04, 0x17
        /*00aa*/ 	.short	(.L_38 - .L_37)
.L_37:
        /*00ac*/ 	.word	0x00000000
        /*00b0*/ 	.short	0x0000
        /*00b2*/ 	.short	0x0000
        /*00b4*/ 	.byte	0x00, 0xf4, 0x21, 0x00


	//----- nvinfo : EIATTR_AT_ENTRY_FRAGMENTS
	.align		4
.L_38:
        /*00b8*/ 	.byte	0x04, 0x4f
        /*00ba*/ 	.short	(.L_40 - .L_39)


	//   ....[0]....
.L_39:
        /*00bc*/ 	.word	0x00000004


	//----- nvinfo : EIATTR_RESERVED_SMEM_USED
	.align		4
.L_40:
        /*00c0*/ 	.byte	0x01, 0x41
	.zero		2


	//----- nvinfo : EIATTR_SPARSE_MMA_MASK
	.align		4
        /*00c4*/ 	.byte	0x03, 0x50
        /*00c6*/ 	.short	0x0000


	//----- nvinfo : EIATTR_TCGEN05_1CTA_USED
	.align		4
        /*00c8*/ 	.byte	0x01, 0x51
	.zero		2


	//----- nvinfo : EIATTR_MAXREG_COUNT
	.align		4
        /*00cc*/ 	.byte	0x03, 0x1b
        /*00ce*/ 	.short	0x00ff


	//----- nvinfo : EIATTR_NUM_BARRIERS
	.align		4
        /*00d0*/ 	.byte	0x02, 0x4c
        /*00d2*/ 	.byte	0x01
	.zero		1


	//----- nvinfo : EIATTR_INT_WARP_WIDE_INSTR_OFFSETS
	.align		4
        /*00d4*/ 	.byte	0x04, 0x31
        /*00d6*/ 	.short	(.L_42 - .L_41)


	//   ....[0]....
.L_41:
        /*00d8*/ 	.word	0x00001750


	//   ....[1]....
        /*00dc*/ 	.word	0x00001770


	//   ....[2]....
        /*00e0*/ 	.word	0x000017f0


	//   ....[3]....
        /*00e4*/ 	.word	0x00001ac0


	//   ....[4]....
        /*00e8*/ 	.word	0x00001ad0


	//   ....[5]....
        /*00ec*/ 	.word	0x00001ae0


	//   ....[6]....
        /*00f0*/ 	.word	0x00001af0


	//   ....[7]....
        /*00f4*/ 	.word	0x00001e10


	//   ....[8]....
        /*00f8*/ 	.word	0x00001e20


	//   ....[9]....
        /*00fc*/ 	.word	0x00001fa0


	//   ....[10]....
        /*0100*/ 	.word	0x00001ff0


	//   ....[11]....
        /*0104*/ 	.word	0x00002000


	//   ....[12]....
        /*0108*/ 	.word	0x00002030


	//   ....[13]....
        /*010c*/ 	.word	0x00002320


	//   ....[14]....
        /*0110*/ 	.word	0x00002330


	//   ....[15]....
        /*0114*/ 	.word	0x00002620


	//   ....[16]....
        /*0118*/ 	.word	0x00002630


	//   ....[17]....
        /*011c*/ 	.word	0x00002b20


	//   ....[18]....
        /*0120*/ 	.word	0x00002b70


	//----- nvinfo : EIATTR_COOP_GROUP_MASK_REGIDS
	.align		4
.L_42:
        /*0124*/ 	.byte	0x04, 0x29
        /*0126*/ 	.short	(.L_44 - .L_43)


	//   ....[0]....
.L_43:
        /*0128*/ 	.word	0xffffffff


	//   ....[1]....
        /*012c*/ 	.word	0xffffffff


	//   ....[2]....
        /*0130*/ 	.word	0xffffffff


	//   ....[3]....
        /*0134*/ 	.word	0xffffffff


	//   ....[4]....
        /*0138*/ 	.word	0xffffffff


	//   ....[5]....
        /*013c*/ 	.word	0xffffffff


	//   ....[6]....
        /*0140*/ 	.word	0xffffffff


	//   ....[7]....
        /*0144*/ 	.word	0xffffffff


	//   ....[8]....
        /*0148*/ 	.word	0xffffffff


	//   ....[9]....
        /*014c*/ 	.word	0xffffffff


	//----- nvinfo : EIATTR_COOP_GROUP_INSTR_OFFSETS
	.align		4
.L_44:
        /*0150*/ 	.byte	0x04, 0x28
        /*0152*/ 	.short	(.L_46 - .L_45)


	//   ....[0]....
.L_45:
        /*0154*/ 	.word	0x00000050


	//   ....[1]....
        /*0158*/ 	.word	0x00000310


	//   ....[2]....
        /*015c*/ 	.word	0x00000500


	//   ....[3]....
        /*0160*/ 	.word	0x000009a0


	//   ....[4]....
        /*0164*/ 	.word	0x00000ae0


	//   ....[5]....
        /*0168*/ 	.word	0x00000fe0


	//   ....[6]....
        /*016c*/ 	.word	0x00001120


	//   ....[7]....
        /*0170*/ 	.word	0x00001610


	//   ....[8]....
        /*0174*/ 	.word	0x000029b0


	//   ....[9]....
        /*0178*/ 	.word	0x00002c20


	//----- nvinfo : EIATTR_VRC_CTA_INIT_COUNT
	.align		4
.L_46:
        /*017c*/ 	.byte	0x02, 0x4a
        /*017e*/ 	.byte	0x80
	.zero		1


	//----- nvinfo : EIATTR_MBARRIER_INSTR_OFFSETS
	.align		4
        /*0180*/ 	.byte	0x04, 0x39
        /*0182*/ 	.short	(.L_48 - .L_47)


	//   ....[0]....
.L_47:
        /*0184*/ 	.word	0x00001810
        /*0188*/ 	.word	0x000000ff
        /*018c*/ 	.word	0x00012000
        /*0190*/ 	.short	0x0100
        /*0192*/ 	.byte	0x08
	.zero		1


	//   ....[1]....
        /*0194*/ 	.word	0x00001820
        /*0198*/ 	.word	0x000000ff
        /*019c*/ 	.word	0x00012020
        /*01a0*/ 	.short	0x0100
        /*01a2*/ 	.byte	0x08
	.zero		1


	//   ....[2]....
        /*01a4*/ 	.word	0x000018d0
        /*01a8*/ 	.word	0x000000ff
        /*01ac*/ 	.word	0x00012008
        /*01b0*/ 	.short	0x0100
        /*01b2*/ 	.byte	0x08
	.zero		1


	//   ....[3]....
        /*01b4*/ 	.word	0x000018e0
        /*01b8*/ 	.word	0x000000ff
        /*01bc*/ 	.word	0x00012028
        /*01c0*/ 	.short	0x0100
        /*01c2*/ 	.byte	0x08
	.zero		1


	//   ....[4]....
        /*01c4*/ 	.word	0x000019f0
        /*01c8*/ 	.word	0x000000ff
        /*01cc*/ 	.word	0x00012010
        /*01d0*/ 	.short	0x0100
        /*01d2*/ 	.byte	0x08
	.zero		1


	//   ....[5]....
        /*01d4*/ 	.word	0x00001a00
        /*01d8*/ 	.word	0x000000ff
        /*01dc*/ 	.word	0x00012030
        /*01e0*/ 	.short	0x0100
        /*01e2*/ 	.byte	0x08
	.zero		1


	//   ....[6]....
        /*01e4*/ 	.word	0x00001bd0
        /*01e8*/ 	.word	0x000000ff
        /*01ec*/ 	.word	0x00012000
        /*01f0*/ 	.short	0x010a
        /*01f2*/ 	.byte	0x08
	.zero		1


	//   ....[7]....
        /*01f4*/ 	.word	0x00001e70
        /*01f8*/ 	.word	0x000000ff
        /*01fc*/ 	.word	0x00012020
        /*0200*/ 	.short	0x010a
        /*0202*/ 	.byte	0x08
	.zero		1


	//   ....[8]....
        /*0204*/ 	.word	0x000020a0
        /*0208*/ 	.word	0x000000ff
        /*020c*/ 	.word	0x00012000
        /*0210*/ 	.short	0x010a
        /*0212*/ 	.byte	0x1c
	.zero		1


	//   ....[9]....
        /*0214*/ 	.word	0x00002370
        /*0218*/ 	.word	0x000000ff
        /*021c*/ 	.word	0x00012020
        /*0220*/ 	.short	0x010a
        /*0222*/ 	.byte	0x1c
	.zero		1


	//   ....[10]....
        /*0224*/ 	.word	0x00002440
        /*0228*/ 	.word	0x000000ff
        /*022c*/ 	.word	0x00012000
        /*0230*/ 	.short	0x0108
        /*0232*/ 	.byte	0x08
	.zero		1


	//   ....[11]....
        /*0234*/ 	.word	0x00002450
        /*0238*/ 	.word	0x000000ff
        /*023c*/ 	.word	0x00012020
        /*0240*/ 	.short	0x0108
        /*0242*/ 	.byte	0x08
	.zero		1


	//   ....[12]....
        /*0244*/ 	.word	0x000024a0
        /*0248*/ 	.word	0x000000ff
        /*024c*/ 	.word	0x00012008
        /*0250*/ 	.short	0x0108
        /*0252*/ 	.byte	0x08
	.zero		1


	//   ....[13]....
        /*0254*/ 	.word	0x000024b0
        /*0258*/ 	.word	0x000000ff
        /*025c*/ 	.word	0x00012028
        /*0260*/ 	.short	0x0108
        /*0262*/ 	.byte	0x08
	.zero		1


	//   ....[14]....
        /*0264*/ 	.word	0x00002500
        /*0268*/ 	.word	0x000000ff
        /*026c*/ 	.word	0x00012010
        /*0270*/ 	.short	0x0108
        /*0272*/ 	.byte	0x08
	.zero		1


	//   ....[15]....
        /*0274*/ 	.word	0x00002510
        /*0278*/ 	.word	0x000000ff
        /*027c*/ 	.word	0x00012030
        /*0280*/ 	.short	0x0108
        /*0282*/ 	.byte	0x08
	.zero		1


	//   ....[16]....
        /*0284*/ 	.word	0x00002c40
        /*0288*/ 	.word	0x000000ff
        /*028c*/ 	.word	0x00012000
        /*0290*/ 	.short	0x010a
        /*0292*/ 	.byte	0x08
	.zero		1


	//   ....[17]....
        /*0294*/ 	.word	0x00002c70
        /*0298*/ 	.word	0x000000ff
        /*029c*/ 	.word	0x00012020
        /*02a0*/ 	.short	0x010a
        /*02a2*/ 	.byte	0x08
	.zero		1


	//   ....[18]....
        /*02a4*/ 	.word	0x00002ca0
        /*02a8*/ 	.word	0x000000ff
        /*02ac*/ 	.word	0x00012000
        /*02b0*/ 	.short	0x010a
        /*02b2*/ 	.byte	0x1c
	.zero		1


	//   ....[19]....
        /*02b4*/ 	.word	0x00002cd0
        /*02b8*/ 	.word	0x000000ff
        /*02bc*/ 	.word	0x00012020
        /*02c0*/ 	.short	0x010a
        /*02c2*/ 	.byte	0x1c
	.zero		1


	//----- nvinfo : EIATTR_NUM_MBARRIERS
	.align		4
.L_48:
        /*02c4*/ 	.byte	0x03, 0x38
        /*02c6*/ 	.short	0x0006


	//----- nvinfo : EIATTR_EXIT_INSTR_OFFSETS
	.align		4
        /*02c8*/ 	.byte	0x04, 0x1c
        /*02ca*/ 	.short	(.L_50 - .L_49)


	//   ....[0]....
.L_49:
        /*02cc*/ 	.word	0x00002c30


	//----- nvinfo : EIATTR_REQNTID
	.align		4
.L_50:
        /*02d0*/ 	.byte	0x04, 0x10
        /*02d2*/ 	.short	(.L_52 - .L_51)
.L_51:
        /*02d4*/ 	.word	0x00000080
        /*02d8*/ 	.word	0x00000001
        /*02dc*/ 	.word	0x00000001


	//----- nvinfo : EIATTR_CRS_STACK_SIZE
	.align		4
.L_52:
        /*02e0*/ 	.byte	0x04, 0x1e
        /*02e2*/ 	.short	(.L_54 - .L_53)
.L_53:
        /*02e4*/ 	.word	0x00000000


	//----- nvinfo : EIATTR_CBANK_PARAM_SIZE
	.align		4
.L_54:
        /*02e8*/ 	.byte	0x03, 0x19
        /*02ea*/ 	.short	0x0050


	//----- nvinfo : EIATTR_PARAM_CBANK
	.align		4
        /*02ec*/ 	.byte	0x04, 0x0a
        /*02ee*/ 	.short	(.L_56 - .L_55)
	.align		4
.L_55:
        /*02f0*/ 	.word	index@(.nv.constant0.gluon_tcgen05)
        /*02f4*/ 	.short	0x0380
        /*02f6*/ 	.short	0x0050


	//----- nvinfo : EIATTR_SW_WAR
	.align		4
.L_56:
        /*02f8*/ 	.byte	0x04, 0x36
        /*02fa*/ 	.short	(.L_58 - .L_57)
.L_57:
        /*02fc*/ 	.word	0x00000008
.L_58:


//--------------------- .nv.compat                --------------------------
	.section	.nv.compat,"",@"SHT_CUDA_COMPAT_INFO"
	.align	4
        /*0000*/ 	.byte	0x02, 0x02, 0x02, 0x00, 0x02, 0x05, 0x05, 0x00, 0x02, 0x03, 0x03, 0x00, 0x02, 0x06, 0x01, 0x00


//--------------------- .nv.callgraph             --------------------------
	.section	.nv.callgraph,"",@"SHT_CUDA_CALLGRAPH"
	.align	4
	.sectionentsize	8
	.align		4
        /*0000*/ 	.word	0x00000000
	.align		4
        /*0004*/ 	.word	0xffffffff
	.align		4
        /*0008*/ 	.word	0x00000000
	.align		4
        /*000c*/ 	.word	0xfffffffe
	.align		4
        /*0010*/ 	.word	0x00000000
	.align		4
        /*0014*/ 	.word	0xfffffffd
	.align		4
        /*0018*/ 	.word	0x00000000
	.align		4
        /*001c*/ 	.word	0xfffffffc


//--------------------- .text.gluon_tcgen05       --------------------------
	.section	.text.gluon_tcgen05,"ax",@progbits
	.align	128
        .global         gluon_tcgen05
        .type           gluon_tcgen05,@function
        .size           gluon_tcgen05,(.L_x_81 - gluon_tcgen05)
        .other          gluon_tcgen05,@"STO_CUDA_ENTRY STV_DEFAULT"
gluon_tcgen05:
.text.gluon_tcgen05:
[----:B------:R-:W1:Y:S01]  /*0000*/  LDC R1, c[0x0][0x37c] ;  /* 0x0000df00ff017b82 */ /* 0x000e620000000800 */
[----:B------:R-:W2:Y:S02]  /*0010*/  S2R R0, SR_TID.X ;  /* 0x0000000000007919 */ /* 0x000ea40000002100 */
[----:B--2---:R-:W-:-:S13]  /*0020*/  ISETP.GE.U32.AND P2, PT, R0, 0x20, PT ;  /* 0x000000200000780c */ /* 0x004fda0003f46070 */
[----:B------:R-:W-:Y:S05]  /*0030*/  @P2 BRA `(.L_x_0) ;  /* 0x0000000000b82947 */ /* 0x000fea0003800000 */
[----:B------:R-:W2:Y:S01]  /*0040*/  S2UR UR6, SR_CgaCtaId ;  /* 0x00000000000679c3 */ /* 0x000ea20000008800 */
[----:B------:R-:W-:Y:S01]  /*0050*/  NOP ;  /* 0x0000000000007918 */ /* 0x000fe20000000000 */
[----:B------:R-:W-:Y:S02]  /*0060*/  UMOV UR4, 0x40 ;  /* 0x0000004000047882 */ /* 0x000fe40000000000 */
[----:B--2---:R-:W-:-:S09]  /*0070*/  ULEA UR4, UR6, UR4, 0x18 ;  /* 0x0000000406047291 */ /* 0x004fd2000f8ec0ff */
[----:B------:R-:W2:Y:S01]  /*0080*/  LDS.U8 R2, [UR4] ;  /* 0x00000004ff027984 */ /* 0x000ea20008000000 */
[----:B------:R-:W-:Y:S02]  /*0090*/  UMOV UR4, 0x400 ;  /* 0x0000040000047882 */ /* 0x000fe40000000000 */
[----:B------:R-:W-:Y:S01]  /*00a0*/  ULEA UR4, UR6, UR4, 0x18 ;  /* 0x0000000406047291 */ /* 0x000fe2000f8ec0ff */
[----:B--2---:R-:W-:-:S13]  /*00b0*/  ISETP.NE.AND P0, PT, R2, RZ, PT ;  /* 0x000000ff0200720c */ /* 0x004fda0003f05270 */
[----:B------:R-:W-:Y:S05]  /*00c0*/  @P0 BRA `(.L_x_1) ;  /* 0x00000000007c0947 */ /* 0x000fea0003800000 */
[----:B------:R-:W-:-:S13]  /*00d0*/  ELECT P0, URZ, PT ;  /* 0x0000000000ff782f */ /* 0x000fda0003800000 */
[----:B------:R-:W-:Y:S05]  /*00e0*/  @!P0 BRA `(.L_x_2) ;  /* 0x0000000000848947 */ /* 0x000fea0003800000 */
[----:B------:R-:W-:Y:S01]  /*00f0*/  UMOV UR5, 0x2 ;  /* 0x0000000200057882 */ /* 0x000fe20000000000 */
[----:B------:R-:W-:Y:S02]  /*0100*/  IMAD.MOV.U32 R5, RZ, RZ, 0x1 ;  /* 0x00000001ff057424 */ /* 0x000fe400078e00ff */
[----:B------:R-:W-:Y:S02]  /*0110*/  IMAD.MOV.U32 R3, RZ, RZ, 0x3 ;  /* 0x00000003ff037424 */ /* 0x000fe400078e00ff */
[----:B------:R-:W-:Y:S04]  /*0120*/  DEPBAR.LE SB2, 0x36 ;  /* 0x0000ad800000791a */ /* 0x000fe80000000000 */
[----:B------:R-:W2:Y:S02]  /*0130*/  UTCATOMSWS.FIND_AND_SET.ALIGN UP0, UR5, UR5 ;  /* 0x00000005000575e3 */ /* 0x000ea40008000800 */
[----:B--2---:R-:W-:-:S04]  /*0140*/  PLOP3.LUT P0, PT, PT, PT, UP0, 0x80, 0x8 ;  /* 0x000000000008781c */ /* 0x004fc80003f0f008 */
[----:B------:R-:W-:-:S04]  /*0150*/  SEL R2, RZ, 0xffffffff, !P0 ;  /* 0xffffffffff027807 */ /* 0x000fc80004000000 */
[----:B------:R-:W-:Y:S01]  /*0160*/  ISETP.NE.AND P0, PT, R2, RZ, PT ;  /* 0x000000ff0200720c */ /* 0x000fe20003f05270 */
[----:B------:R-:W-:-:S12]  /*0170*/  IMAD.U32 R2, RZ, RZ, UR5 ;  /* 0x00000005ff027e24 */ /* 0x000fd8000f8e00ff */
[----:B------:R-:W-:Y:S05]  /*0180*/  @P0 BRA `(.L_x_3) ;  /* 0x0000000000240947 */ /* 0x000fea0003800000 */
.L_x_4:
[----:B------:R-:W-:Y:S05]  /*0190*/  NANOSLEEP 0x64 ;  /* 0x000000640000795d */ /* 0x000fea0003800000 */
[----:B------:R-:W-:-:S05]  /*01a0*/  UMOV UR5, 0x2 ;  /* 0x0000000200057882 */ /* 0x000fca0000000000 */
[----:B------:R-:W-:Y:S04]  /*01b0*/  DEPBAR.LE SB2, 0x36 ;  /* 0x0000ad800000791a */ /* 0x000fe80000000000 */
[----:B------:R-:W2:Y:S02]  /*01c0*/  UTCATOMSWS.FIND_AND_SET.ALIGN UP0, UR5, UR5 ;  /* 0x00000005000575e3 */ /* 0x000ea40008000800 */
[----:B--2---:R-:W-:-:S04]  /*01d0*/  PLOP3.LUT P0, PT, PT, PT, UP0, 0x80, 0x8 ;  /* 0x000000000008781c */ /* 0x004fc80003f0f008 */
[----:B------:R-:W-:-:S04]  /*01e0*/  SEL R2, RZ, 0xffffffff, !P0 ;  /* 0xffffffffff027807 */ /* 0x000fc80004000000 */
[----:B------:R-:W-:Y:S01]  /*01f0*/  ISETP.NE.AND P0, PT, R2, RZ, PT ;  /* 0x000000ff0200720c */ /* 0x000fe20003f05270 */
[----:B------:R-:W-:-:S12]  /*0200*/  IMAD.U32 R2, RZ, RZ, UR5 ;  /* 0x00000005ff027e24 */ /* 0x000fd8000f8e00ff */
[----:B------:R-:W-:Y:S05]  /*0210*/  @!P0 BRA `(.L_x_4) ;  /* 0xfffffffc00dc8947 */ /* 0x000fea000383ffff */
.L_x_3:
[C---:B------:R-:W-:Y:S01]  /*0220*/  VIADD R4, R2.reuse, 0x10 ;  /* 0x0000001002047836 */ /* 0x040fe20000000000 */
[----:B------:R-:W-:Y:S01]  /*0230*/  UMOV UR5, 0x50 ;  /* 0x0000005000057882 */ /* 0x000fe20000000000 */
[----:B------:R-:W-:Y:S01]  /*0240*/  SHF.L.U32 R3, R3, R2, RZ ;  /* 0x0000000203037219 */ /* 0x000fe200000006ff */
[----:B------:R-:W-:Y:S01]  /*0250*/  ULEA UR5, UR6, UR5, 0x18 ;  /* 0x0000000506057291 */ /* 0x000fe2000f8ec0ff */
[----:B------:R-:W-:Y:S01]  /*0260*/  IMAD.SHL.U32 R2, R2, 0x20, RZ ;  /* 0x0000002002027824 */ /* 0x000fe200078e00ff */
[----:B------:R-:W-:-:S04]  /*0270*/  SHF.L.U32 R4, R5, R4, RZ ;  /* 0x0000000405047219 */ /* 0x000fc800000006ff */
[----:B------:R-:W-:-:S05]  /*0280*/  LOP3.LUT R3, R4, R3, RZ, 0xfc, !PT ;  /* 0x0000000304037212 */ /* 0x000fca00078efcff */
[----:B------:R2:W-:Y:S04]  /*0290*/  ATOMS.OR RZ, [UR5], R3 ;  /* 0x00000003ffff798c */ /* 0x0005e8000b000005 */
[----:B------:R2:W-:Y:S01]  /*02a0*/  STS [UR4], R2 ;  /* 0x00000002ff007988 */ /* 0x0005e20008000804 */
[----:B------:R-:W-:Y:S05]  /*02b0*/  BRA `(.L_x_2) ;  /* 0x0000000000107947 */ /* 0x000fea0003800000 */
.L_x_1:
[----:B------:R-:W-:Y:S01]  /*02c0*/  IMAD.MOV.U32 R3, RZ, RZ, -0x1 ;  /* 0xffffffffff037424 */ /* 0x000fe200078e00ff */
[----:B------:R-:W-:-:S04]  /*02d0*/  MOV R2, 0x300 ;  /* 0x0000030000027802 */ /* 0x000fc80000000f00 */
[----:B------:R2:W-:Y:S03]  /*02e0*/  STS [UR4], R3 ;  /* 0x00000003ff007988 */ /* 0x0005e60008000804 */
[----:B-12---:R-:W-:Y:S05]  /*02f0*/  CALL.REL.NOINC `($__internal_1_$__cuda_sm10x_tcgen05_guardrail_trap_phase_invalid_during_alloc) ;  /* 0x00000028008c7944 */ /* 0x006fea0003c00000 */
.L_x_2:
[----:B------:R-:W-:Y:S05]  /*0300*/  WARPSYNC.ALL ;  /* 0x0000000000007948 */ /* 0x000fea0003800000 */
[----:B------:R-:W-:Y:S01]  /*0310*/  NOP ;  /* 0x0000000000007918 */ /* 0x000fe20000000000 */
.L_x_0:
[----:B------:R-:W3:Y:S08]  /*0320*/  S2UR UR4, SR_CgaCtaId ;  /* 0x00000000000479c3 */ /* 0x000ef00000008800 */
[----:B------:R-:W-:Y:S01]  /*0330*/  BAR.SYNC.DEFER_BLOCKING 0x0 ;  /* 0x0000000000007b1d */ /* 0x000fe20000010000 */
[----:B------:R-:W-:-:S05]  /*0340*/  LOP3.LUT R68, R0, 0x7f, RZ, 0xc0, !PT ;  /* 0x0000007f00447812 */ /* 0x000fca00078ec0ff */
[----:B------:R-:W-:Y:S02]  /*0350*/  UMOV UR8, 0x400 ;  /* 0x0000040000087882 */ /* 0x000fe40000000000 */
[----:B--2---:R-:W2:Y:S08]  /*0360*/  LDC R3, c[0x0][0x398] ;  /* 0x0000e600ff037b82 */ /* 0x004eb00000000800 */
[----:B------:R-:W4:Y:S01]  /*0370*/  LDC R10, c[0x0][0x3a0] ;  /* 0x0000e800ff0a7b82 */ /* 0x000f220000000800 */
[----:B---3--:R-:W-:-:S07]  /*0380*/  ULEA UR8, UR4, UR8, 0x18 ;  /* 0x0000000804087291 */ /* 0x008fce000f8ec0ff */
[----:B------:R-:W3:Y:S02]  /*0390*/  S2UR UR9, SR_CTAID.Y ;  /* 0x00000000000979c3 */ /* 0x000ee40000002600 */
[----:B------:R-:W5:Y:S06]  /*03a0*/  LDS R4, [UR8] ;  /* 0x00000008ff047984 */ /* 0x000f6c0008000800 */
[----:B------:R-:W-:Y:S06]  /*03b0*/  BAR.SYNC.DEFER_BLOCKING 0x0 ;  /* 0x0000000000007b1d */ /* 0x000fec0000010000 */
[----:B------:R-:W-:Y:S05]  /*03c0*/  @P2 BRA `(.L_x_5) ;  /* 0x0000000000182947 */ /* 0x000fea0003800000 */
[----:B------:R-:W-:Y:S01]  /*03d0*/  ELECT P0, URZ, PT ;  /* 0x0000000000ff782f */ /* 0x000fe20003800000 */
[----:B------:R-:W-:Y:S01]  /*03e0*/  IMAD.MOV.U32 R2, RZ, RZ, 0x1 ;  /* 0x00000001ff027424 */ /* 0x000fe200078e00ff */
[----:B------:R-:W-:Y:S01]  /*03f0*/  UMOV UR5, 0x40 ;  /* 0x0000004000057882 */ /* 0x000fe20000000000 */
[----:B------:R-:W-:Y:S01]  /*0400*/  UVIRTCOUNT.DEALLOC.SMPOOL 0x80 ;  /* 0x000000800000784c */ /* 0x000fe20000000000 */
[----:B------:R-:W-:-:S09]  /*0410*/  ULEA UR5, UR4, UR5, 0x18 ;  /* 0x0000000504057291 */ /* 0x000fd2000f8ec0ff */
[----:B------:R5:W-:Y:S03]  /*0420*/  @P0 STS.U8 [UR5], R2 ;  /* 0x00000002ff000988 */ /* 0x000be60008000005 */
.L_x_5:
[----:B------:R-:W5:Y:S01]  /*0430*/  S2UR UR4, SR_CTAID.Z ;  /* 0x00000000000479c3 */ /* 0x000f620000002700 */
[----:B------:R-:W4:Y:S01]  /*0440*/  LDCU UR5, c[0x0][0x370] ;  /* 0x00006e00ff0577ac */ /* 0x000f220008000800 */
[C---:B------:R-:W-:Y:S01]  /*0450*/  ISETP.GE.U32.AND P0, PT, R68.reuse, 0x20, PT ;  /* 0x000000204400780c */ /* 0x040fe20003f06070 */
[----:B--2--5:R-:W-:Y:S01]  /*0460*/  VIADD R2, R3, 0xffffffff ;  /* 0xffffffff03027836 */ /* 0x024fe20000000000 */
[C---:B------:R-:W-:Y:S01]  /*0470*/  ISETP.NE.U32.AND P3, PT, R68.reuse, RZ, PT ;  /* 0x000000ff4400720c */ /* 0x040fe20003f65070 */
[----:B------:R-:W2:Y:S01]  /*0480*/  LDCU UR6, c[0x0][0x374] ;  /* 0x00006e80ff0677ac */ /* 0x000ea20008000800 */
[----:B------:R-:W-:Y:S01]  /*0490*/  LEA R11, R68, UR8, 0x2 ;  /* 0x00000008440b7c11 */ /* 0x000fe2000f8e10ff */
[----:B----4-:R-:W-:Y:S01]  /*04a0*/  VIADD R12, R10, 0xffffffff ;  /* 0xffffffff0a0c7836 */ /* 0x010fe20000000000 */
[----:B------:R-:W4:Y:S01]  /*04b0*/  S2UR UR7, SR_CTAID.X ;  /* 0x00000000000779c3 */ /* 0x000f220000002500 */
[----:B------:R-:W5:Y:S01]  /*04c0*/  LDCU.64 UR20, c[0x0][0x3c0] ;  /* 0x00007800ff1477ac */ /* 0x000f620008000a00 */
[----:B------:R-:W-:Y:S01]  /*04d0*/  R2UR UR23, R4 ;  /* 0x00000000041772ca */ /* 0x000fe200000e0000 */
[----:B------:R-:W-:Y:S04]  /*04e0*/  BSSY.RECONVERGENT B0, `(.L_x_6) ;  /* 0x0000011000007945 */ /* 0x000fe80003800200 */
[----:B------:R3:W-:Y:S01]  /*04f0*/  @!P0 STS [R11], RZ ;  /* 0x000000ff0b008388 */ /* 0x0007e20000000800 */
[----:B------:R-:W-:-:S03]  /*0500*/  NOP ;  /* 0x0000000000007918 */ /* 0x000fc60000000000 */
[----:B------:R3:W-:Y:S02]  /*0510*/  @!P3 STS [UR8+0x24], R2 ;  /* 0x00002402ff00b988 */ /* 0x0007e40008000808 */
[----:B--23--:R-:W-:Y:S02]  /*0520*/  UIMAD UR4, UR4, UR6, UR9 ;  /* 0x00000006040472a4 */ /* 0x00cfe4000f8e0209 */
[----:B------:R2:W-:Y:S02]  /*0530*/  @!P3 STS [UR8+0x20], R12 ;  /* 0x0000200cff00b988 */ /* 0x0005e40008000808 */
[----:B----4-:R-:W-:-:S04]  /*0540*/  UIMAD UR4, UR4, UR5, UR7 ;  /* 0x00000005040472a4 */ /* 0x010fc8000f8e0207 */
[----:B------:R-:W-:-:S04]  /*0550*/  UIMAD UR4, UR4, 0x180, URZ ;  /* 0x00000180040478a4 */ /* 0x000fc8000f8e02ff */
[----:B-----5:R-:W-:-:S04]  /*0560*/  UIADD3 UR24, UP0, UPT, UR4, UR20, URZ ;  /* 0x0000001404187290 */ /* 0x020fc8000ff1e0ff */
[----:B------:R-:W-:Y:S01]  /*0570*/  ULEA.HI.X.SX32 UR25, UR4, UR21, 0x1, UP0 ;  /* 0x0000001504197291 */ /* 0x000fe200080f0eff */
[----:B--2---:R-:W-:Y:S11]  /*0580*/  @P3 BRA `(.L_x_7) ;  /* 0x0000000000183947 */ /* 0x004ff60003800000 */
[----:B------:R-:W2:Y:S01]  /*0590*/  LDS R3, [UR8+0x8] ;  /* 0x00000808ff037984 */ /* 0x000ea20008000800 */
[----:B------:R-:W3:Y:S01]  /*05a0*/  LDC.64 R6, c[0x0][0x380] ;  /* 0x0000e000ff067b82 */ /* 0x000ee20000000a00 */
[----:B------:R-:W-:Y:S02]  /*05b0*/  IMAD.MOV.U32 R4, RZ, RZ, 0x70 ;  /* 0x00000070ff047424 */ /* 0x000fe400078e00ff */
[----:B---3--:R3:W-:Y:S03]  /*05c0*/  STS.64 [UR8], R6 ;  /* 0x00000006ff007988 */ /* 0x0087e60008000a08 */
[----:B--2---:R-:W-:-:S05]  /*05d0*/  LOP3.LUT R3, R3, 0x10, R4, 0xd8, !PT ;  /* 0x0000001003037812 */ /* 0x004fca00078ed804 */
[----:B------:R3:W-:Y:S02]  /*05e0*/  STS [UR8+0x8], R3 ;  /* 0x00000803ff007988 */ /* 0x0007e40008000808 */
.L_x_7:
[----:B------:R-:W-:Y:S05]  /*05f0*/  BSYNC.RECONVERGENT B0 ;  /* 0x0000000000007941 */ /* 0x000fea0003800200 */
.L_x_6:
[----:B------:R-:W-:Y:S04]  /*0600*/  BSSY.RECONVERGENT B0, `(.L_x_8) ;  /* 0x000000a000007945 */ /* 0x000fe80003800200 */
[----:B------:R-:W-:Y:S05]  /*0610*/  @P3 BRA `(.L_x_9) ;  /* 0x0000000000203947 */ /* 0x000fea0003800000 */
[----:B---3--:R-:W2:Y:S01]  /*0620*/  LDS R3, [UR8+0x34] ;  /* 0x00003408ff037984 */ /* 0x008ea20008000800 */
[----:B------:R-:W-:Y:S02]  /*0630*/  IMAD.MOV.U32 R4, RZ, RZ, 0x3f000000 ;  /* 0x3f000000ff047424 */ /* 0x000fe400078e00ff */
[----:B------:R-:W-:Y:S01]  /*0640*/  @!P3 IMAD.MOV.U32 R5, RZ, RZ, 0x7f ;  /* 0x0000007fff05b424 */ /* 0x000fe200078e00ff */
[----:B------:R-:W3:Y:S02]  /*0650*/  @!P3 LDS R6, [UR8+0x38] ;  /* 0x00003808ff06b984 */ /* 0x000ee40008000800 */
[----:B--2---:R-:W-:Y:S02]  /*0660*/  LOP3.LUT R3, R3, 0xff000000, R4, 0xb8, !PT ;  /* 0xff00000003037812 */ /* 0x004fe400078eb804 */
[----:B---3--:R-:W-:-:S03]  /*0670*/  @!P3 LOP3.LUT R4, R6, 0xff, R5, 0xb8, !PT ;  /* 0x000000ff0604b812 */ /* 0x008fc600078eb805 */
[----:B------:R2:W-:Y:S04]  /*0680*/  STS [UR8+0x34], R3 ;  /* 0x00003403ff007988 */ /* 0x0005e80008000808 */
[----:B------:R2:W-:Y:S02]  /*0690*/  @!P3 STS [UR8+0x38], R4 ;  /* 0x00003804ff00b988 */ /* 0x0005e40008000808 */
.L_x_9:
[----:B------:R-:W-:Y:S05]  /*06a0*/  BSYNC.RECONVERGENT B0 ;  /* 0x0000000000007941 */ /* 0x000fea0003800200 */
.L_x_8:
[----:B------:R-:W-:Y:S04]  /*06b0*/  BSSY.RECONVERGENT B0, `(.L_x_10) ;  /* 0x000000e000007945 */ /* 0x000fe80003800200 */
[----:B------:R-:W-:Y:S05]  /*06c0*/  @P3 BRA `(.L_x_11) ;  /* 0x0000000000303947 */ /* 0x000fea0003800000 */
[----:B--2---:R-:W2:Y:S01]  /*06d0*/  LDS R4, [UR8+0x34] ;  /* 0x00003408ff047984 */ /* 0x004ea20008000800 */
[----:B------:R-:W4:Y:S03]  /*06e0*/  LDC.64 R8, c[0x0][0x3a8] ;  /* 0x0000ea00ff087b82 */ /* 0x000f260000000a00 */
[----:B---3--:R-:W3:Y:S01]  /*06f0*/  LDS R3, [UR8+0x1c] ;  /* 0x00001c08ff037984 */ /* 0x008ee20008000800 */
[C---:B----4-:R-:W-:Y:S01]  /*0700*/  SHF.L.U64.HI R6, R8.reuse, 0x1, R9 ;  /* 0x0000000108067819 */ /* 0x050fe20000010209 */
[----:B------:R-:W-:-:S03]  /*0710*/  IMAD.SHL.U32 R5, R8, 0x2, RZ ;  /* 0x0000000208057824 */ /* 0x000fc600078e00ff */
[--C-:B------:R-:W-:Y:S02]  /*0720*/  SHF.R.U32.HI R8, RZ, 0x4, R6.reuse ;  /* 0x00000004ff087819 */ /* 0x100fe40000011606 */
[----:B------:R-:W-:-:S05]  /*0730*/  SHF.R.U64 R5, R5, 0x4, R6 ;  /* 0x0000000405057819 */ /* 0x000fca0000001206 */
[----:B------:R4:W-:Y:S01]  /*0740*/  STS [UR8+0xc], R5 ;  /* 0x00000c05ff007988 */ /* 0x0009e20008000808 */
[----:B--2---:R-:W-:Y:S02]  /*0750*/  LOP3.LUT R4, R4, 0x7, RZ, 0xb8, !PT ;  /* 0x0000000704047812 */ /* 0x004fe400078eb8ff */
[----:B---3--:R-:W-:-:S03]  /*0760*/  LOP3.LUT R3, R3, 0xf, R8, 0xb8, !PT ;  /* 0x0000000f03037812 */ /* 0x008fc600078eb808 */
[----:B------:R4:W-:Y:S04]  /*0770*/  STS [UR8+0x34], R4 ;  /* 0x00003404ff007988 */ /* 0x0009e80008000808 */
[----:B------:R4:W-:Y:S02]  /*0780*/  STS [UR8+0x1c], R3 ;  /* 0x00001c03ff007988 */ /* 0x0009e40008000808 */
.L_x_11:
[----:B------:R-:W-:Y:S05]  /*0790*/  BSYNC.RECONVERGENT B0 ;  /* 0x0000000000007941 */ /* 0x000fea0003800200 */
.L_x_10:
[----:B------:R-:W-:Y:S04]  /*07a0*/  BSSY.RECONVERGENT B1, `(.L_x_12) ;  /* 0x000001a000017945 */ /* 0x000fe80003800200 */
[----:B------:R-:W-:Y:S04]  /*07b0*/  BSSY.RELIABLE B0, `(.L_x_13) ;  /* 0x0000015000007945 */ /* 0x000fe80003800100 */
[----:B------:R-:W-:Y:S05]  /*07c0*/  @P3 BRA `(.L_x_14) ;  /* 0x0000000000203947 */ /* 0x000fea0003800000 */
[----:B--234-:R-:W2:Y:S02]  /*07d0*/  LDS R3, [UR8+0x34] ;  /* 0x00003408ff037984 */ /* 0x01cea40008000800 */
[----:B--2---:R-:W-:-:S05]  /*07e0*/  LOP3.LUT R3, R3, 0x38, RZ, 0xb8, !PT ;  /* 0x0000003803037812 */ /* 0x004fca00078eb8ff */
[----:B------:R2:W-:Y:S01]  /*07f0*/  STS [UR8+0x34], R3 ;  /* 0x00003403ff007988 */ /* 0x0005e20008000808 */
[----:B------:R-:W-:Y:S05]  /*0800*/  @P3 BRA `(.L_x_15) ;  /* 0x0000000000203947 */ /* 0x000fea0003800000 */
[----:B--2---:R-:W2:Y:S01]  /*0810*/  LDS R3, [UR8+0x8] ;  /* 0x00000808ff037984 */ /* 0x004ea20008000800 */
[----:B------:R-:W-:-:S05]  /*0820*/  IMAD.MOV.U32 R4, RZ, RZ, 0x780 ;  /* 0x00000780ff047424 */ /* 0x000fca00078e00ff */
[----:B--2---:R-:W-:-:S05]  /*0830*/  LOP3.LUT R3, R3, 0x500, R4, 0xd8, !PT ;  /* 0x0000050003037812 */ /* 0x004fca00078ed804 */
[----:B------:R5:W-:Y:S02]  /*0840*/  STS [UR8+0x8], R3 ;  /* 0x00000803ff007988 */ /* 0x000be40008000808 */
.L_x_14:
[----:B------:R-:W-:Y:S05]  /*0850*/  @P3 BRA `(.L_x_16) ;  /* 0x0000000000283947 */ /* 0x000fea0003800000 */
[----:B--2345:R-:W2:Y:S02]  /*0860*/  LDS R3, [UR8+0x8] ;  /* 0x00000808ff037984 */ /* 0x03cea40008000800 */
[----:B--2---:R-:W-:-:S05]  /*0870*/  LOP3.LUT R3, R3, 0x1800, RZ, 0xb8, !PT ;  /* 0x0000180003037812 */ /* 0x004fca00078eb8ff */
[----:B------:R3:W-:Y:S02]  /*0880*/  STS [UR8+0x8], R3 ;  /* 0x00000803ff007988 */ /* 0x0007e40008000808 */
.L_x_15:
[----:B------:R-:W-:Y:S05]  /*0890*/  @P3 BREAK.RELIABLE B0 ;  /* 0x0000000000003942 */ /* 0x000fea0003800100 */
[----:B------:R-:W-:Y:S05]  /*08a0*/  @P3 BRA `(.L_x_17) ;  /* 0x0000000000243947 */ /* 0x000fea0003800000 */
[----:B------:R-:W4:Y:S01]  /*08b0*/  LDS R4, [UR8+0x8] ;  /* 0x00000808ff047984 */ /* 0x000f220008000800 */
[----:B--23--:R-:W-:-:S05]  /*08c0*/  IMAD.MOV.U32 R3, RZ, RZ, 0x6000 ;  /* 0x00006000ff037424 */ /* 0x00cfca00078e00ff */
[----:B----4-:R-:W-:-:S04]  /*08d0*/  LOP3.LUT R3, R4, 0x6000, R3, 0xd8, !PT ;  /* 0x0000600004037812 */ /* 0x010fc800078ed803 */
[----:B------:R-:W-:-:S05]  /*08e0*/  LOP3.LUT R3, R3, 0x400000, RZ, 0xb8, !PT ;  /* 0x0040000003037812 */ /* 0x000fca00078eb8ff */
[----:B------:R2:W-:Y:S02]  /*08f0*/  STS [UR8+0x8], R3 ;  /* 0x00000803ff007988 */ /* 0x0005e40008000808 */
.L_x_16:
[----:B------:R-:W-:Y:S05]  /*0900*/  BSYNC.RELIABLE B0 ;  /* 0x0000000000007941 */ /* 0x000fea0003800100 */
.L_x_13:
[----:B--2345:R-:W2:Y:S02]  /*0910*/  @!P3 LDS R3, [UR8+0x8] ;  /* 0x00000808ff03b984 */ /* 0x03cea40008000800 */
[----:B--2---:R-:W-:-:S05]  /*0920*/  @!P3 LOP3.LUT R3, R3, 0x8000, RZ, 0xb8, !PT ;  /* 0x000080000303b812 */ /* 0x004fca00078eb8ff */
[----:B------:R4:W-:Y:S02]  /*0930*/  @!P3 STS [UR8+0x8], R3 ;  /* 0x00000803ff00b988 */ /* 0x0009e40008000808 */
.L_x_17:
[----:B------:R-:W-:Y:S05]  /*0940*/  BSYNC.RECONVERGENT B1 ;  /* 0x0000000000017941 */ /* 0x000fea0003800200 */
.L_x_12:
[----:B------:R-:W-:Y:S05]  /*0950*/  WARPSYNC.ALL ;  /* 0x0000000000007948 */ /* 0x000fea0003800000 */
[----:B------:R-:W-:Y:S01]  /*0960*/  NOP ;  /* 0x0000000000007918 */ /* 0x000fe20000000000 */
[----:B------:R-:W-:Y:S05]  /*0970*/  @P0 BRA `(.L_x_18) ;  /* 0x0000000000300947 */ /* 0x000fea0003800000 */
[----:B--234-:R-:W2:Y:S01]  /*0980*/  S2R R3, SR_LANEID ;  /* 0x0000000000037919 */ /* 0x01cea20000000000 */
[----:B------:R-:W-:Y:S05]  /*0990*/  WARPSYNC.ALL ;  /* 0x0000000000007948 */ /* 0x000fea0003800000 */
[----:B------:R-:W-:Y:S01]  /*09a0*/  NOP ;  /* 0x0000000000007918 */ /* 0x000fe20000000000 */
[----:B--2---:R-:W-:-:S05]  /*09b0*/  IMAD.SHL.U32 R3, R3, 0x4, RZ ;  /* 0x0000000403037824 */ /* 0x004fca00078e00ff */
[----:B------:R-:W2:Y:S01]  /*09c0*/  LDS R7, [R3+UR8] ;  /* 0x0000000803077984 */ /* 0x000ea20008000800 */
[----:B------:R-:W-:-:S05]  /*09d0*/  IADD3 R4, P1, PT, R3, UR24, RZ ;  /* 0x0000001803047c10 */ /* 0x000fca000ff3e0ff */
[----:B------:R-:W-:-:S05]  /*09e0*/  IMAD.X R5, RZ, RZ, UR25, P1 ;  /* 0x00000019ff057e24 */ /* 0x000fca00088e06ff */
[----:B--2---:R5:W2:Y:S01]  /*09f0*/  ATOMG.E.EXCH.STRONG.GPU PT, RZ, [R4], R7 ;  /* 0x0000000704ff73a8 */ /* 0x004aa200041ee100 */
[----:B------:R-:W-:-:S04]  /*0a00*/  DEPBAR {5,4,3,2,1,0} ;  /* 0x0000003f0000791a */ /* 0x000fc80000000000 */
[----:B------:R-:W3:Y:S02]  /*0a10*/  CCTL.E.C.LDCU.IV.DEEP [UR24] ;  /* 0x0000000018007540 */ /* 0x000ee40009c08000 */
[----:B---3--:R5:W-:Y:S01]  /*0a20*/  UTMACCTL.IV [UR24] ;  /* 0x00000000180079b9 */ /* 0x008be20008000000 */
[----:B------:R-:W-:Y:S01]  /*0a30*/  NOP ;  /* 0x0000000000007918 */ /* 0x000fe20000000000 */
.L_x_18:
[----:B------:R-:W-:Y:S05]  /*0a40*/  @P0 BRA `(.L_x_19) ;  /* 0x00000000000c0947 */ /* 0x000fea0003800000 */
[----:B------:R0:W-:Y:S01]  /*0a50*/  UTMACMDFLUSH ;  /* 0x00000000000079b7 */ /* 0x0001e20000000000 */
[----:B------:R-:W-:Y:S05]  /*0a60*/  @P0 BRA `(.L_x_19) ;  /* 0x0000000000040947 */ /* 0x000fea0003800000 */
[----:B------:R-:W-:-:S04]  /*0a70*/  DEPBAR.LE SB0, 0x0 ;  /* 0x000080000000791a */ /* 0x000fc80000000000 */
.L_x_19:
[----:B------:R-:W-:Y:S05]  /*0a80*/  WARPSYNC.ALL ;  /* 0x0000000000007948 */ /* 0x000fea0003800000 */
[----:B------:R-:W-:Y:S01]  /*0a90*/  NOP ;  /* 0x0000000000007918 */ /* 0x000fe20000000000 */
[----:B--2---:R-:W-:Y:S06]  /*0aa0*/  BAR.SYNC.DEFER_BLOCKING 0x0 ;  /* 0x0000000000007b1d */ /* 0x004fec0000010000 */
[----:B------:R-:W-:Y:S02]  /*0ab0*/  BSSY.RECONVERGENT B1, `(.L_x_20) ;  /* 0x000000b000017945 */ /* 0x000fe40003800200 */
[----:B------:R-:W-:Y:S06]  /*0ac0*/  BAR.SYNC.DEFER_BLOCKING 0x0 ;  /* 0x0000000000007b1d */ /* 0x000fec0000010000 */
[----:B------:R2:W-:Y:S01]  /*0ad0*/  @!P0 STS [R11], RZ ;  /* 0x000000ff0b008388 */ /* 0x0005e20000000800 */
[----:B------:R-:W-:Y:S01]  /*0ae0*/  NOP ;  /* 0x0000000000007918 */ /* 0x000fe20000000000 */
[----:B------:R-:W-:Y:S05]  /*0af0*/  @P3 BRA `(.L_x_21) ;  /* 0x0000000000183947 */ /* 0x000fea0003800000 */
[----:B---34-:R-:W3:Y:S01]  /*0b00*/  LDS R3, [UR8+0x8] ;  /* 0x00000808ff037984 */ /* 0x018ee20008000800 */
[----:B-----5:R-:W4:Y:S01]  /*0b10*/  LDC.64 R6, c[0x0][0x388] ;  /* 0x0000e200ff067b82 */ /* 0x020f220000000a00 */
[----:B------:R-:W-:Y:S02]  /*0b20*/  IMAD.MOV.U32 R4, RZ, RZ, 0x70 ;  /* 0x00000070ff047424 */ /* 0x000fe400078e00ff */
[----:B----4-:R4:W-:Y:S03]  /*0b30*/  STS.64 [UR8], R6 ;  /* 0x00000006ff007988 */ /* 0x0109e60008000a08 */
[----:B---3--:R-:W-:-:S05]  /*0b40*/  LOP3.LUT R3, R3, 0x10, R4, 0xd8, !PT ;  /* 0x0000001003037812 */ /* 0x008fca00078ed804 */
[----:B------:R4:W-:Y:S02]  /*0b50*/  STS [UR8+0x8], R3 ;  /* 0x00000803ff007988 */ /* 0x0009e40008000808 */
.L_x_21:
[----:B-----5:R-:W-:Y:S05]  /*0b60*/  BSYNC.RECONVERGENT B1 ;  /* 0x0000000000017941 */ /* 0x020fea0003800200 */
.L_x_20:
[----:B------:R-:W-:Y:S04]  /*0b70*/  BSSY.RECONVERGENT B2, `(.L_x_22) ;  /* 0x000000f000027945 */ /* 0x000fe80003800200 */
[----:B------:R-:W-:Y:S04]  /*0b80*/  BSSY.RELIABLE B1, `(.L_x_23) ;  /* 0x000000c000017945 */ /* 0x000fe80003800100 */
[----:B------:R-:W-:Y:S05]  /*0b90*/  @P3 BRA `(.L_x_24) ;  /* 0x0000000000283947 */ /* 0x000fea0003800000 */
[----:B---34-:R-:W3:Y:S01]  /*0ba0*/  LDS R3, [UR8+0x34] ;  /* 0x00003408ff037984 */ /* 0x018ee20008000800 */
[----:B------:R-:W-:Y:S01]  /*0bb0*/  IMAD.MOV.U32 R4, RZ, RZ, 0x3f000000 ;  /* 0x3f000000ff047424 */ /* 0x000fe200078e00ff */
[----:B------:R-:W-:Y:S05]  /*0bc0*/  @P3 BREAK.RELIABLE B1 ;  /* 0x0000000000013942 */ /* 0x000fea0003800100 */
[----:B---3--:R-:W-:-:S05]  /*0bd0*/  LOP3.LUT R3, R3, 0xff000000, R4, 0xb8, !PT ;  /* 0xff00000003037812 */ /* 0x008fca00078eb804 */
[----:B------:R3:W-:Y:S01]  /*0be0*/  STS [UR8+0x34], R3 ;  /* 0x00003403ff007988 */ /* 0x0007e20008000808 */
[----:B------:R-:W-:Y:S05]  /*0bf0*/  @P3 BRA `(.L_x_25) ;  /* 0x0000000000183947 */ /* 0x000fea0003800000 */
[----:B------:R-:W4:Y:S01]  /*0c00*/  LDS R4, [UR8+0x38] ;  /* 0x00003808ff047984 */ /* 0x000f220008000800 */
[----:B---3--:R-:W-:-:S05]  /*0c10*/  IMAD.MOV.U32 R3, RZ, RZ, 0x3f ;  /* 0x0000003fff037424 */ /* 0x008fca00078e00ff */
[----:B----4-:R-:W-:-:S05]  /*0c20*/  LOP3.LUT R3, R4, 0xff, R3, 0xb8, !PT ;  /* 0x000000ff04037812 */ /* 0x010fca00078eb803 */
[----:B------:R5:W-:Y:S02]  /*0c30*/  STS [UR8+0x38], R3 ;  /* 0x00003803ff007988 */ /* 0x000be40008000808 */
.L_x_24:
[----:B------:R-:W-:Y:S05]  /*0c40*/  BSYNC.RELIABLE B1 ;  /* 0x0000000000017941 */ /* 0x000fea0003800100 */
.L_x_23:
[----:B------:R2:W-:Y:S02]  /*0c50*/  @!P3 STS [UR8+0x20], R12 ;  /* 0x0000200cff00b988 */ /* 0x0005e40008000808 */
.L_x_25:
[----:B------:R-:W-:Y:S05]  /*0c60*/  BSYNC.RECONVERGENT B2 ;  /* 0x0000000000027941 */ /* 0x000fea0003800200 */
.L_x_22:
[----:B------:R-:W-:Y:S05]  /*0c70*/  WARPSYNC.ALL ;  /* 0x0000000000007948 */ /* 0x000fea0003800000 */
[----:B------:R-:W-:Y:S01]  /*0c80*/  NOP ;  /* 0x0000000000007918 */ /* 0x000fe20000000000 */
[----:B---345:R-:W3:Y:S01]  /*0c90*/  LDC R3, c[0x0][0x39c] ;  /* 0x0000e700ff037b82 */ /* 0x038ee20000000800 */
[----:B------:R-:W-:Y:S01]  /*0ca0*/  BSSY.RECONVERGENT B2, `(.L_x_26) ;  /* 0x0000010000027945 */ /* 0x000fe20003800200 */
[----:B---3--:R-:W-:-:S05]  /*0cb0*/  VIADD R3, R3, 0xffffffff ;  /* 0xffffffff03037836 */ /* 0x008fca0000000000 */
[----:B------:R3:W-:Y:S01]  /*0cc0*/  @!P3 STS [UR8+0x24], R3 ;  /* 0x00002403ff00b988 */ /* 0x0007e20008000808 */
[----:B------:R-:W-:Y:S05]  /*0cd0*/  @P3 BRA `(.L_x_27) ;  /* 0x0000000000303947 */ /* 0x000fea0003800000 */
[----:B------:R-:W4:Y:S01]  /*0ce0*/  LDS R5, [UR8+0x34] ;  /* 0x00003408ff057984 */ /* 0x000f220008000800 */
[----:B------:R-:W5:Y:S03]  /*0cf0*/  LDC.64 R6, c[0x0][0x3b0] ;  /* 0x0000ec00ff067b82 */ /* 0x000f660000000a00 */
[----:B------:R-:W2:Y:S01]  /*0d00*/  LDS R4, [UR8+0x1c] ;  /* 0x00001c08ff047984 */ /* 0x000ea20008000800 */
[C---:B-----5:R-:W-:Y:S01]  /*0d10*/  SHF.L.U64.HI R7, R6.reuse, 0x1, R7 ;  /* 0x0000000106077819 */ /* 0x060fe20000010207 */
[----:B------:R-:W-:-:S03]  /*0d20*/  IMAD.SHL.U32 R6, R6, 0x2, RZ ;  /* 0x0000000206067824 */ /* 0x000fc600078e00ff */
[--C-:B------:R-:W-:Y:S02]  /*0d30*/  SHF.R.U32.HI R9, RZ, 0x4, R7.reuse ;  /* 0x00000004ff097819 */ /* 0x100fe40000011607 */
[----:B------:R-:W-:-:S05]  /*0d40*/  SHF.R.U64 R6, R6, 0x4, R7 ;  /* 0x0000000406067819 */ /* 0x000fca0000001207 */
[----:B------:R5:W-:Y:S01]  /*0d50*/  STS [UR8+0xc], R6 ;  /* 0x00000c06ff007988 */ /* 0x000be20008000808 */
[----:B----4-:R-:W-:Y:S02]  /*0d60*/  LOP3.LUT R5, R5, 0x7, RZ, 0xb8, !PT ;  /* 0x0000000705057812 */ /* 0x010fe400078eb8ff */
[----:B--2---:R-:W-:-:S03]  /*0d70*/  LOP3.LUT R4, R4, 0xf, R9, 0xb8, !PT ;  /* 0x0000000f04047812 */ /* 0x004fc600078eb809 */
[----:B------:R5:W-:Y:S04]  /*0d80*/  STS [UR8+0x34], R5 ;  /* 0x00003405ff007988 */ /* 0x000be80008000808 */
[----:B------:R5:W-:Y:S02]  /*0d90*/  STS [UR8+0x1c], R4 ;  /* 0x00001c04ff007988 */ /* 0x000be40008000808 */
.L_x_27:
[----:B------:R-:W-:Y:S05]  /*0da0*/  BSYNC.RECONVERGENT B2 ;  /* 0x0000000000027941 */ /* 0x000fea0003800200 */
.L_x_26:
[----:B------:R-:W-:Y:S04]  /*0db0*/  BSSY.RECONVERGENT B3, `(.L_x_28) ;  /* 0x000001a000037945 */ /* 0x000fe80003800200 */
[----:B------:R-:W-:Y:S04]  /*0dc0*/  BSSY.RELIABLE B2, `(.L_x_29) ;  /* 0x0000015000027945 */ /* 0x000fe80003800100 */
[----:B------:R-:W-:Y:S05]  /*0dd0*/  @P3 BRA `(.L_x_30) ;  /* 0x0000000000203947 */ /* 0x000fea0003800000 */
[----:B-----5:R-:W4:Y:S02]  /*0de0*/  LDS R4, [UR8+0x34] ;  /* 0x00003408ff047984 */ /* 0x020f240008000800 */
[----:B----4-:R-:W-:-:S05]  /*0df0*/  LOP3.LUT R4, R4, 0x38, RZ, 0xb8, !PT ;  /* 0x0000003804047812 */ /* 0x010fca00078eb8ff */
[----:B------:R4:W-:Y:S01]  /*0e00*/  STS [UR8+0x34], R4 ;  /* 0x00003404ff007988 */ /* 0x0009e20008000808 */
[----:B------:R-:W-:Y:S05]  /*0e10*/  @P3 BRA `(.L_x_31) ;  /* 0x0000000000203947 */ /* 0x000fea0003800000 */
[----:B----4-:R-:W4:Y:S01]  /*0e20*/  LDS R4, [UR8+0x8] ;  /* 0x00000808ff047984 */ /* 0x010f220008000800 */
[----:B------:R-:W-:-:S05]  /*0e30*/  IMAD.MOV.U32 R5, RZ, RZ, 0x780 ;  /* 0x00000780ff057424 */ /* 0x000fca00078e00ff */
[----:B----4-:R-:W-:-:S05]  /*0e40*/  LOP3.LUT R4, R4, 0x500, R5, 0xd8, !PT ;  /* 0x0000050004047812 */ /* 0x010fca00078ed805 */
[----:B------:R4:W-:Y:S02]  /*0e50*/  STS [UR8+0x8], R4 ;  /* 0x00000804ff007988 */ /* 0x0009e40008000808 */
.L_x_30:
[----:B------:R-:W-:Y:S05]  /*0e60*/  @P3 BRA `(.L_x_32) ;  /* 0x0000000000283947 */ /* 0x000fea0003800000 */
[----:B----45:R-:W4:Y:S02]  /*0e70*/  LDS R4, [UR8+0x8] ;  /* 0x00000808ff047984 */ /* 0x030f240008000800 */
[----:B----4-:R-:W-:-:S05]  /*0e80*/  LOP3.LUT R4, R4, 0x1800, RZ, 0xb8, !PT ;  /* 0x0000180004047812 */ /* 0x010fca00078eb8ff */
[----:B------:R5:W-:Y:S02]  /*0e90*/  STS [UR8+0x8], R4 ;  /* 0x00000804ff007988 */ /* 0x000be40008000808 */
.L_x_31:
[----:B------:R-:W-:Y:S05]  /*0ea0*/  @P3 BREAK.RELIABLE B2 ;  /* 0x0000000000023942 */ /* 0x000fea0003800100 */
[----:B------:R-:W-:Y:S05]  /*0eb0*/  @P3 BRA `(.L_x_33) ;  /* 0x0000000000243947 */ /* 0x000fea0003800000 */
[----:B----45:R-:W4:Y:S01]  /*0ec0*/  LDS R4, [UR8+0x8] ;  /* 0x00000808ff047984 */ /* 0x030f220008000800 */
[----:B------:R-:W-:-:S05]  /*0ed0*/  IMAD.MOV.U32 R5, RZ, RZ, 0x6000 ;  /* 0x00006000ff057424 */ /* 0x000fca00078e00ff */
[----:B----4-:R-:W-:-:S04]  /*0ee0*/  LOP3.LUT R4, R4, 0x6000, R5, 0xd8, !PT ;  /* 0x0000600004047812 */ /* 0x010fc800078ed805 */
[----:B------:R-:W-:-:S05]  /*0ef0*/  LOP3.LUT R4, R4, 0x400000, RZ, 0xb8, !PT ;  /* 0x0040000004047812 */ /* 0x000fca00078eb8ff */
[----:B------:R4:W-:Y:S02]  /*0f00*/  STS [UR8+0x8], R4 ;  /* 0x00000804ff007988 */ /* 0x0009e40008000808 */
.L_x_32:
[----:B------:R-:W-:Y:S05]  /*0f10*/  BSYNC.RELIABLE B2 ;  /* 0x0000000000027941 */ /* 0x000fea0003800100 */
.L_x_29:
[----:B----45:R-:W4:Y:S02]  /*0f20*/  @!P3 LDS R4, [UR8+0x8] ;  /* 0x00000808ff04b984 */ /* 0x030f240008000800 */
[----:B----4-:R-:W-:-:S05]  /*0f30*/  @!P3 LOP3.LUT R4, R4, 0x8000, RZ, 0xb8, !PT ;  /* 0x000080000404b812 */ /* 0x010fca00078eb8ff */
[----:B------:R4:W-:Y:S02]  /*0f40*/  @!P3 STS [UR8+0x8], R4 ;  /* 0x00000804ff00b988 */ /* 0x0009e40008000808 */
.L_x_33:
[----:B------:R-:W-:Y:S05]  /*0f50*/  BSYNC.RECONVERGENT B3 ;  /* 0x0000000000037941 */ /* 0x000fea0003800200 */
.L_x_28:
[----:B------:R-:W-:Y:S05]  /*0f60*/  WARPSYNC.ALL ;  /* 0x0000000000007948 */ /* 0x000fea0003800000 */
[----:B------:R-:W-:Y:S01]  /*0f70*/  NOP ;  /* 0x0000000000007918 */ /* 0x000fe20000000000 */
[----:B------:R-:W-:-:S04]  /*0f80*/  UIADD3 UR5, UPT, UPT, UR4, 0x80, URZ ;  /* 0x0000008004057890 */ /* 0x000fc8000fffe0ff */
[----:B------:R-:W-:-:S04]  /*0f90*/  UIADD3 UR26, UP0, UPT, UR5, UR20, URZ ;  /* 0x00000014051a7290 */ /* 0x000fc8000ff1e0ff */
[----:B------:R-:W-:Y:S01]  /*0fa0*/  ULEA.HI.X.SX32 UR27, UR5, UR21, 0x1, UP0 ;  /* 0x00000015051b7291 */ /* 0x000fe200080f0eff */
[----:B------:R-:W-:Y:S11]  /*0fb0*/  @P0 BRA `(.L_x_34) ;  /* 0x0000000000300947 */ /* 0x000ff60003800000 */
[----:B----45:R-:W4:Y:S01]  /*0fc0*/  S2R R4, SR_LANEID ;  /* 0x0000000000047919 */ /* 0x030f220000000000 */
[----:B------:R-:W-:Y:S05]  /*0fd0*/  WARPSYNC.ALL ;  /* 0x0000000000007948 */ /* 0x000fea0003800000 */
[----:B------:R-:W-:Y:S01]  /*0fe0*/  NOP ;  /* 0x0000000000007918 */ /* 0x000fe20000000000 */
[----:B----4-:R-:W-:-:S05]  /*0ff0*/  IMAD.SHL.U32 R6, R4, 0x4, RZ ;  /* 0x0000000404067824 */ /* 0x010fca00078e00ff */
[----:B------:R-:W4:Y:S01]  /*1000*/  LDS R7, [R6+UR8] ;  /* 0x0000000806077984 */ /* 0x000f220008000800 */
[----:B------:R-:W-:-:S05]  /*1010*/  IADD3 R4, P1, PT, R6, UR26, RZ ;  /* 0x0000001a06047c10 */ /* 0x000fca000ff3e0ff */
[----:B------:R-:W-:-:S05]  /*1020*/  IMAD.X R5, RZ, RZ, UR27, P1 ;  /* 0x0000001bff057e24 */ /* 0x000fca00088e06ff */
[----:B----4-:R4:W5:Y:S01]  /*1030*/  ATOMG.E.EXCH.STRONG.GPU PT, RZ, [R4], R7 ;  /* 0x0000000704ff73a8 */ /* 0x01096200041ee100 */
[----:B------:R-:W-:-:S04]  /*1040*/  DEPBAR {5,4,3,2,1,0} ;  /* 0x0000003f0000791a */ /* 0x000fc80000000000 */
[----:B------:R-:W2:Y:S02]  /*1050*/  CCTL.E.C.LDCU.IV.DEEP [UR26] ;  /* 0x000000001a007540 */ /* 0x000ea40009c08000 */
[----:B--2---:R4:W-:Y:S01]  /*1060*/  UTMACCTL.IV [UR26] ;  /* 0x000000001a0079b9 */ /* 0x0049e20008000000 */
[----:B------:R-:W-:Y:S01]  /*1070*/  NOP ;  /* 0x0000000000007918 */ /* 0x000fe20000000000 */
.L_x_34:
[----:B------:R-:W-:Y:S05]  /*1080*/  @P0 BRA `(.L_x_35) ;  /* 0x00000000000c0947 */ /* 0x000fea0003800000 */
[----:B------:R0:W-:Y:S01]  /*1090*/  UTMACMDFLUSH ;  /* 0x00000000000079b7 */ /* 0x0001e20000000000 */
[----:B------:R-:W-:Y:S05]  /*10a0*/  @P0 BRA `(.L_x_35) ;  /* 0x0000000000040947 */ /* 0x000fea0003800000 */
[----:B------:R-:W-:-:S04]  /*10b0*/  DEPBAR.LE SB0, 0x0 ;  /* 0x000080000000791a */ /* 0x000fc80000000000 */
.L_x_35:
[----:B------:R-:W-:Y:S05]  /*10c0*/  WARPSYNC.ALL ;  /* 0x0000000000007948 */ /* 0x000fea0003800000 */
[----:B------:R-:W-:Y:S01]  /*10d0*/  NOP ;  /* 0x0000000000007918 */ /* 0x000fe20000000000 */
[----:B-----5:R-:W-:Y:S06]  /*10e0*/  BAR.SYNC.DEFER_BLOCKING 0x0 ;  /* 0x0000000000007b1d */ /* 0x020fec0000010000 */
[----:B------:R-:W-:Y:S02]  /*10f0*/  BSSY.RECONVERGENT B3, `(.L_x_36) ;  /* 0x000000b000037945 */ /* 0x000fe40003800200 */
[----:B------:R-:W-:Y:S06]  /*1100*/  BAR.SYNC.DEFER_BLOCKING 0x0 ;  /* 0x0000000000007b1d */ /* 0x000fec0000010000 */
[----:B------:R5:W-:Y:S01]  /*1110*/  @!P0 STS [R11], RZ ;  /* 0x000000ff0b008388 */ /* 0x000be20000000800 */
[----:B------:R-:W-:Y:S01]  /*1120*/  NOP ;  /* 0x0000000000007918 */ /* 0x000fe20000000000 */
[----:B------:R-:W-:Y:S05]  /*1130*/  @P3 BRA `(.L_x_37) ;  /* 0x0000000000183947 */ /* 0x000fea0003800000 */
[----:B----4-:R-:W4:Y:S01]  /*1140*/  LDS R4, [UR8+0x8] ;  /* 0x00000808ff047984 */ /* 0x010f220008000800 */
[----:B------:R-:W2:Y:S01]  /*1150*/  LDC.64 R6, c[0x0][0x390] ;  /* 0x0000e400ff067b82 */ /* 0x000ea20000000a00 */
[----:B------:R-:W-:Y:S02]  /*1160*/  IMAD.MOV.U32 R5, RZ, RZ, 0x70 ;  /* 0x00000070ff057424 */ /* 0x000fe400078e00ff */
[----:B--2---:R2:W-:Y:S03]  /*1170*/  STS.64 [UR8], R6 ;  /* 0x00000006ff007988 */ /* 0x0045e60008000a08 */
[----:B----4-:R-:W-:-:S05]  /*1180*/  LOP3.LUT R4, R4, 0x10, R5, 0xd8, !PT ;  /* 0x0000001004047812 */ /* 0x010fca00078ed805 */
[----:B------:R2:W-:Y:S02]  /*1190*/  STS [UR8+0x8], R4 ;  /* 0x00000804ff007988 */ /* 0x0005e40008000808 */
.L_x_37:
[----:B----4-:R-:W-:Y:S05]  /*11a0*/  BSYNC.RECONVERGENT B3 ;  /* 0x0000000000037941 */ /* 0x010fea0003800200 */
.L_x_36:
[----:B------:R-:W-:Y:S04]  /*11b0*/  BSSY.RECONVERGENT B4, `(.L_x_38) ;  /* 0x0000011000047945 */ /* 0x000fe80003800200 */
[----:B------:R-:W-:Y:S04]  /*11c0*/  BSSY.RELIABLE B3, `(.L_x_39) ;  /* 0x000000e000037945 */ /* 0x000fe80003800100 */
[----:B------:R-:W-:Y:S05]  /*11d0*/  @P3 BRA `(.L_x_40) ;  /* 0x0000000000243947 */ /* 0x000fea0003800000 */
[----:B--2---:R-:W2:Y:S01]  /*11e0*/  LDS R4, [UR8+0x34] ;  /* 0x00003408ff047984 */ /* 0x004ea20008000800 */
[----:B------:R-:W-:-:S05]  /*11f0*/  IMAD.MOV.U32 R5, RZ, RZ, 0x3f000000 ;  /* 0x3f000000ff057424 */ /* 0x000fca00078e00ff */
[----:B--2---:R-:W-:-:S05]  /*1200*/  LOP3.LUT R4, R4, 0xff000000, R5, 0xb8, !PT ;  /* 0xff00000004047812 */ /* 0x004fca00078eb805 */
[----:B------:R2:W-:Y:S01]  /*1210*/  STS [UR8+0x34], R4 ;  /* 0x00003404ff007988 */ /* 0x0005e20008000808 */
[----:B------:R-:W-:Y:S05]  /*1220*/  @P3 BRA `(.L_x_41) ;  /* 0x00000000001c3947 */ /* 0x000fea0003800000 */
[----:B--2---:R-:W2:Y:S01]  /*1230*/  LDS R4, [UR8+0x38] ;  /* 0x00003808ff047984 */ /* 0x004ea20008000800 */
[----:B------:R-:W-:-:S05]  /*1240*/  IMAD.MOV.U32 R5, RZ, RZ, 0x7f ;  /* 0x0000007fff057424 */ /* 0x000fca00078e00ff */
[----:B--2---:R-:W-:-:S05]  /*1250*/  LOP3.LUT R4, R4, 0xff, R5, 0xb8, !PT ;  /* 0x000000ff04047812 */ /* 0x004fca00078eb805 */
[----:B------:R4:W-:Y:S02]  /*1260*/  STS [UR8+0x38], R4 ;  /* 0x00003804ff007988 */ /* 0x0009e40008000808 */
.L_x_40:
[----:B------:R-:W-:Y:S05]  /*1270*/  @P3 BREAK.RELIABLE B3 ;  /* 0x0000000000033942 */ /* 0x000fea0003800100 */
[----:B------:R-:W-:Y:S05]  /*1280*/  @P3 BRA `(.L_x_42) ;  /* 0x00000000000c3947 */ /* 0x000fea0003800000 */
[----:B------:R2:W-:Y:S02]  /*1290*/  STS [UR8+0x20], R3 ;  /* 0x00002003ff007988 */ /* 0x0005e40008000808 */
.L_x_41:
[----:B------:R-:W-:Y:S05]  /*12a0*/  BSYNC.RELIABLE B3 ;  /* 0x0000000000037941 */ /* 0x000fea0003800100 */
.L_x_39:
[----:B------:R2:W-:Y:S02]  /*12b0*/  @!P3 STS [UR8+0x24], R2 ;  /* 0x00002402ff00b988 */ /* 0x0005e40008000808 */
.L_x_42:
[----:B------:R-:W-:Y:S05]  /*12c0*/  BSYNC.RECONVERGENT B4 ;  /* 0x0000000000047941 */ /* 0x000fea0003800200 */
.L_x_38:
[----:B------:R-:W-:Y:S05]  /*12d0*/  WARPSYNC.ALL ;  /* 0x0000000000007948 */ /* 0x000fea0003800000 */
[----:B------:R-:W-:Y:S01]  /*12e0*/  NOP ;  /* 0x0000000000007918 */ /* 0x000fe20000000000 */
[----:B------:R-:W-:Y:S04]  /*12f0*/  BSSY.RECONVERGENT B4, `(.L_x_43) ;  /* 0x000000e000047945 */ /* 0x000fe80003800200 */
[----:B------:R-:W-:Y:S05]  /*1300*/  @P3 BRA `(.L_x_44) ;  /* 0x0000000000303947 */ /* 0x000fea0003800000 */
[----:B--23--:R-:W2:Y:S01]  /*1310*/  LDS R3, [UR8+0x34] ;  /* 0x00003408ff037984 */ /* 0x00cea20008000800 */
[----:B----4-:R-:W3:Y:S03]  /*1320*/  LDC.64 R4, c[0x0][0x3b8] ;  /* 0x0000ee00ff047b82 */ /* 0x010ee60000000a00 */
[----:B------:R-:W4:Y:S01]  /*1330*/  LDS R2, [UR8+0x1c] ;  /* 0x00001c08ff027984 */ /* 0x000f220008000800 */
[C---:B---3--:R-:W-:Y:S01]  /*1340*/  SHF.L.U64.HI R5, R4.reuse, 0x1, R5 ;  /* 0x0000000104057819 */ /* 0x048fe20000010205 */
[----:B------:R-:W-:-:S03]  /*1350*/  IMAD.SHL.U32 R4, R4, 0x2, RZ ;  /* 0x0000000204047824 */ /* 0x000fc600078e00ff */
[--C-:B------:R-:W-:Y:S02]  /*1360*/  SHF.R.U32.HI R7, RZ, 0x4, R5.reuse ;  /* 0x00000004ff077819 */ /* 0x100fe40000011605 */
[----:B------:R-:W-:-:S05]  /*1370*/  SHF.R.U64 R4, R4, 0x4, R5 ;  /* 0x0000000404047819 */ /* 0x000fca0000001205 */
[----:B------:R3:W-:Y:S01]  /*1380*/  STS [UR8+0xc], R4 ;  /* 0x00000c04ff007988 */ /* 0x0007e20008000808 */
[----:B--2---:R-:W-:Y:S02]  /*1390*/  LOP3.LUT R3, R3, 0x7, RZ, 0xb8, !PT ;  /* 0x0000000703037812 */ /* 0x004fe400078eb8ff */
[----:B----4-:R-:W-:-:S03]  /*13a0*/  LOP3.LUT R2, R2, 0xf, R7, 0xb8, !PT ;  /* 0x0000000f02027812 */ /* 0x010fc600078eb807 */
[----:B------:R3:W-:Y:S04]  /*13b0*/  STS [UR8+0x34], R3 ;  /* 0x00003403ff007988 */ /* 0x0007e80008000808 */
[----:B------:R3:W-:Y:S02]  /*13c0*/  STS [UR8+0x1c], R2 ;  /* 0x00001c02ff007988 */ /* 0x0007e40008000808 */
.L_x_44:
[----:B------:R-:W-:Y:S05]  /*13d0*/  BSYNC.RECONVERGENT B4 ;  /* 0x0000000000047941 */ /* 0x000fea0003800200 */
.L_x_43:
[----:B------:R-:W-:Y:S04]  /*13e0*/  BSSY.RECONVERGENT B5, `(.L_x_45) ;  /* 0x000001a000057945 */ /* 0x000fe80003800200 */
[----:B------:R-:W-:Y:S04]  /*13f0*/  BSSY.RELIABLE B4, `(.L_x_46) ;  /* 0x0000015000047945 */ /* 0x000fe80003800100 */
[----:B------:R-:W-:Y:S05]  /*1400*/  @P3 BRA `(.L_x_47) ;  /* 0x0000000000203947 */ /* 0x000fea0003800000 */
[----:B--23--:R-:W2:Y:S02]  /*1410*/  LDS R2, [UR8+0x34] ;  /* 0x00003408ff027984 */ /* 0x00cea40008000800 */
[----:B--2---:R-:W-:-:S05]  /*1420*/  LOP3.LUT R2, R2, 0x38, RZ, 0xb8, !PT ;  /* 0x0000003802027812 */ /* 0x004fca00078eb8ff */
[----:B------:R2:W-:Y:S01]  /*1430*/  STS [UR8+0x34], R2 ;  /* 0x00003402ff007988 */ /* 0x0005e20008000808 */
[----:B------:R-:W-:Y:S05]  /*1440*/  @P3 BRA `(.L_x_48) ;  /* 0x0000000000203947 */ /* 0x000fea0003800000 */
[----:B--2---:R-:W2:Y:S01]  /*1450*/  LDS R2, [UR8+0x8] ;  /* 0x00000808ff027984 */ /* 0x004ea20008000800 */
[----:B------:R-:W-:-:S05]  /*1460*/  IMAD.MOV.U32 R3, RZ, RZ, 0x780 ;  /* 0x00000780ff037424 */ /* 0x000fca00078e00ff */
[----:B--2---:R-:W-:-:S05]  /*1470*/  LOP3.LUT R2, R2, 0x500, R3, 0xd8, !PT ;  /* 0x0000050002027812 */ /* 0x004fca00078ed803 */
[----:B------:R2:W-:Y:S02]  /*1480*/  STS [UR8+0x8], R2 ;  /* 0x00000802ff007988 */ /* 0x0005e40008000808 */
.L_x_47:
[----:B------:R-:W-:Y:S05]  /*1490*/  @P3 BRA `(.L_x_49) ;  /* 0x0000000000283947 */ /* 0x000fea0003800000 */
[----:B--23--:R-:W2:Y:S02]  /*14a0*/  LDS R2, [UR8+0x8] ;  /* 0x00000808ff027984 */ /* 0x00cea40008000800 */
[----:B--2---:R-:W-:-:S05]  /*14b0*/  LOP3.LUT R2, R2, 0x1800, RZ, 0xb8, !PT ;  /* 0x0000180002027812 */ /* 0x004fca00078eb8ff */
[----:B------:R3:W-:Y:S02]  /*14c0*/  STS [UR8+0x8], R2 ;  /* 0x00000802ff007988 */ /* 0x0007e40008000808 */
.L_x_48:
[----:B------:R-:W-:Y:S05]  /*14d0*/  @P3 BREAK.RELIABLE B4 ;  /* 0x0000000000043942 */ /* 0x000fea0003800100 */
[----:B------:R-:W-:Y:S05]  /*14e0*/  @P3 BRA `(.L_x_50) ;  /* 0x0000000000243947 */ /* 0x000fea0003800000 */
[----:B--23--:R-:W2:Y:S01]  /*14f0*/  LDS R2, [UR8+0x8] ;  /* 0x00000808ff027984 */ /* 0x00cea20008000800 */
[----:B------:R-:W-:-:S05]  /*1500*/  IMAD.MOV.U32 R3, RZ, RZ, 0x6000 ;  /* 0x00006000ff037424 */ /* 0x000fca00078e00ff */
[----:B--2---:R-:W-:-:S04]  /*1510*/  LOP3.LUT R2, R2, 0x6000, R3, 0xd8, !PT ;  /* 0x0000600002027812 */ /* 0x004fc800078ed803 */
[----:B------:R-:W-:-:S05]  /*1520*/  LOP3.LUT R2, R2, 0x400000, RZ, 0xb8, !PT ;  /* 0x0040000002027812 */ /* 0x000fca00078eb8ff */
[----:B------:R2:W-:Y:S02]  /*1530*/  STS [UR8+0x8], R2 ;  /* 0x00000802ff007988 */ /* 0x0005e40008000808 */
.L_x_49:
[----:B------:R-:W-:Y:S05]  /*1540*/  BSYNC.RELIABLE B4 ;  /* 0x0000000000047941 */ /* 0x000fea0003800100 */
.L_x_46:
[----:B--23--:R-:W2:Y:S02]  /*1550*/  @!P3 LDS R2, [UR8+0x8] ;  /* 0x00000808ff02b984 */ /* 0x00cea40008000800 */
[----:B--2---:R-:W-:-:S05]  /*1560*/  @!P3 LOP3.LUT R2, R2, 0x8000, RZ, 0xb8, !PT ;  /* 0x000080000202b812 */ /* 0x004fca00078eb8ff */
[----:B------:R2:W-:Y:S02]  /*1570*/  @!P3 STS [UR8+0x8], R2 ;  /* 0x00000802ff00b988 */ /* 0x0005e40008000808 */
.L_x_50:
[----:B------:R-:W-:Y:S05]  /*1580*/  BSYNC.RECONVERGENT B5 ;  /* 0x0000000000057941 */ /* 0x000fea0003800200 */
.L_x_45:
[----:B------:R-:W-:Y:S05]  /*1590*/  WARPSYNC.ALL ;  /* 0x0000000000007948 */ /* 0x000fea0003800000 */
[----:B------:R-:W-:Y:S01]  /*15a0*/  NOP ;  /* 0x0000000000007918 */ /* 0x000fe20000000000 */
[----:B------:R-:W-:-:S04]  /*15b0*/  UIADD3 UR4, UPT, UPT, UR4, 0x100, URZ ;  /* 0x0000010004047890 */ /* 0x000fc8000fffe0ff */
[----:B------:R-:W-:-:S04]  /*15c0*/  UIADD3 UR20, UP0, UPT, UR4, UR20, URZ ;  /* 0x0000001404147290 */ /* 0x000fc8000ff1e0ff */
[----:B------:R-:W-:Y:S01]  /*15d0*/  ULEA.HI.X.SX32 UR21, UR4, UR21, 0x1, UP0 ;  /* 0x0000001504157291 */ /* 0x000fe200080f0eff */
[----:B------:R-:W-:Y:S11]  /*15e0*/  @P0 BRA `(.L_x_51) ;  /* 0x0000000000300947 */ /* 0x000ff60003800000 */
[----:B--23--:R-:W2:Y:S01]  /*15f0*/  S2R R2, SR_LANEID ;  /* 0x0000000000027919 */ /* 0x00cea20000000000 */
[----:B------:R-:W-:Y:S05]  /*1600*/  WARPSYNC.ALL ;  /* 0x0000000000007948 */ /* 0x000fea0003800000 */
[----:B------:R-:W-:Y:S01]  /*1610*/  NOP ;  /* 0x0000000000007918 */ /* 0x000fe20000000000 */
[----:B--2-4-:R-:W-:-:S05]  /*1620*/  IMAD.SHL.U32 R4, R2, 0x4, RZ ;  /* 0x0000000402047824 */ /* 0x014fca00078e00ff */
[----:B------:R-:W2:Y:S01]  /*1630*/  LDS R5, [R4+UR8] ;  /* 0x0000000804057984 */ /* 0x000ea20008000800 */
[----:B------:R-:W-:-:S05]  /*1640*/  IADD3 R2, P1, PT, R4, UR20, RZ ;  /* 0x0000001404027c10 */ /* 0x000fca000ff3e0ff */
[----:B------:R-:W-:-:S05]  /*1650*/  IMAD.X R3, RZ, RZ, UR21, P1 ;  /* 0x00000015ff037e24 */ /* 0x000fca00088e06ff */
[----:B--2---:R2:W3:Y:S01]  /*1660*/  ATOMG.E.EXCH.STRONG.GPU PT, RZ, [R2], R5 ;  /* 0x0000000502ff73a8 */ /* 0x0044e200041ee100 */
[----:B------:R-:W-:-:S04]  /*1670*/  DEPBAR {5,4,3,2,1,0} ;  /* 0x0000003f0000791a */ /* 0x000fc80000000000 */
[----:B------:R-:W4:Y:S02]  /*1680*/  CCTL.E.C.LDCU.IV.DEEP [UR20] ;  /* 0x0000000014007540 */ /* 0x000f240009c08000 */
[----:B----4-:R2:W-:Y:S01]  /*1690*/  UTMACCTL.IV [UR20] ;  /* 0x00000000140079b9 */ /* 0x0105e20008000000 */
[----:B------:R-:W-:Y:S01]  /*16a0*/  NOP ;  /* 0x0000000000007918 */ /* 0x000fe20000000000 */
.L_x_51:
[----:B------:R-:W-:Y:S05]  /*16b0*/  @P0 BRA `(.L_x_52) ;  /* 0x00000000000c0947 */ /* 0x000fea0003800000 */
[----:B------:R0:W-:Y:S01]  /*16c0*/  UTMACMDFLUSH ;  /* 0x00000000000079b7 */ /* 0x0001e20000000000 */
[----:B------:R-:W-:Y:S05]  /*16d0*/  @P0 BRA `(.L_x_52) ;  /* 0x0000000000040947 */ /* 0x000fea0003800000 */
[----:B------:R-:W-:-:S04]  /*16e0*/  DEPBAR.LE SB0, 0x0 ;  /* 0x000080000000791a */ /* 0x000fc80000000000 */
.L_x_52:
[----:B------:R-:W-:Y:S05]  /*16f0*/  WARPSYNC.ALL ;  /* 0x0000000000007948 */ /* 0x000fea0003800000 */
[----:B------:R-:W-:Y:S01]  /*1700*/  NOP ;  /* 0x0000000000007918 */ /* 0x000fe20000000000 */
[----:B---3--:R-:W-:Y:S01]  /*1710*/  BAR.SYNC.DEFER_BLOCKING 0x0 ;  /* 0x0000000000007b1d */ /* 0x008fe20000010000 */
[----:B--2---:R-:W-:Y:S01]  /*1720*/  SHF.R.U32.HI R2, RZ, 0x5, R0 ;  /* 0x00000005ff027819 */ /* 0x004fe20000011600 */
[----:B------:R-:W-:-:S03]  /*1730*/  UIADD3 UR12, UPT, UPT, UR8, 0x12020, URZ ;  /* 0x00012020080c7890 */ /* 0x000fc6000fffe0ff */
[----:B------:R-:W-:Y:S01]  /*1740*/  R2UR UR22, R2 ;  /* 0x00000000021672ca */ /* 0x000fe200000e0000 */
[----:B------:R-:W-:Y:S01]  /*1750*/  VOTEU.ALL UP0, P3 ;  /* 0x0000000000ff7886 */ /* 0x000fe20001800000 */
[----:B------:R-:W-:Y:S01]  /*1760*/  UMOV UR4, 0x1 ;  /* 0x0000000100047882 */ /* 0x000fe20000000000 */
[----:B------:R-:W-:Y:S01]  /*1770*/  VOTEU.ALL UP1, P3 ;  /* 0x0000000000ff7886 */ /* 0x000fe20001820000 */
[----:B------:R-:W-:Y:S02]  /*1780*/  BSSY.RECONVERGENT B5, `(.L_x_53) ;  /* 0x0000018000057945 */ /* 0x000fe40003800200 */
[----:B------:R-:W-:-:S04]  /*1790*/  @!UP0 UIADD3 UR10, UPT, UPT, -UR4, 0x100000, URZ ;  /* 0x00100000040a8890 */ /* 0x000fc8000fffe1ff */
[----:B------:R-:W-:Y:S02]  /*17a0*/  @!UP0 USHF.L.U32 UR11, UR10, 0xb, URZ ;  /* 0x0000000b0a0b8899 */ /* 0x000fe400080006ff */
[----:B------:R-:W-:Y:S02]  /*17b0*/  @!UP0 USHF.L.U32 UR10, UR10, 0x1, URZ ;  /* 0x000000010a0a8899 */ /* 0x000fe400080006ff */
[----:B------:R-:W-:-:S04]  /*17c0*/  @!UP0 UIADD3 UR4, UPT, UPT, -UR4, 0x100000, URZ ;  /* 0x0010000004048890 */ /* 0x000fc8000fffe1ff */
[----:B------:R-:W-:Y:S02]  /*17d0*/  @!UP0 USHF.L.U32 UR5, UR4, 0xb, URZ ;  /* 0x0000000b04058899 */ /* 0x000fe400080006ff */
[----:B------:R-:W-:Y:S01]  /*17e0*/  @!UP0 USHF.L.U32 UR4, UR4, 0x1, URZ ;  /* 0x0000000104048899 */ /* 0x000fe200080006ff */
[----:B------:R-:W-:Y:S01]  /*17f0*/  VOTEU.ALL UP0, P3 ;  /* 0x0000000000ff7886 */ /* 0x000fe20001800000 */
[----:B------:R-:W2:Y:S04]  /*1800*/  FENCE.VIEW.ASYNC.S ;  /* 0x00000000000073c6 */ /* 0x000ea80000000000 */
[----:B--2---:R2:W3:Y:S06]  /*1810*/  @!UP0 SYNCS.EXCH.64 URZ, [UR8+0x12000], UR10 ;  /* 0x0120000a08ff85b2 */ /* 0x0044ec0008000100 */
[----:B------:R2:W3:Y:S02]  /*1820*/  @!UP1 SYNCS.EXCH.64 URZ, [UR8+0x12020], UR4 ;  /* 0x0120200408ff95b2 */ /* 0x0004e40008000100 */
[----:B---3--:R-:W-:Y:S06]  /*1830*/  BAR.SYNC.DEFER_BLOCKING 0x0 ;  /* 0x0000000000007b1d */ /* 0x008fec0000010000 */
[----:B------:R-:W-:Y:S05]  /*1840*/  @P3 BRA `(.L_x_54) ;  /* 0x00000000002c3947 */ /* 0x000fea0003800000 */
[----:B--2---:R-:W-:Y:S02]  /*1850*/  UMOV UR4, 0x1 ;  /* 0x0000000100047882 */ /* 0x004fe40000000000 */
[----:B------:R-:W-:-:S04]  /*1860*/  UIADD3 UR10, UPT, UPT, -UR4, 0x100000, URZ ;  /* 0x00100000040a7890 */ /* 0x000fc8000fffe1ff */
[----:B------:R-:W-:Y:S02]  /*1870*/  USHF.L.U32 UR11, UR10, 0xb, URZ ;  /* 0x0000000b0a0b7899 */ /* 0x000fe400080006ff */
[----:B------:R-:W-:Y:S02]  /*1880*/  USHF.L.U32 UR10, UR10, 0x1, URZ ;  /* 0x000000010a0a7899 */ /* 0x000fe400080006ff */
[----:B------:R-:W-:-:S04]  /*1890*/  UIADD3 UR4, UPT, UPT, -UR4, 0x100000, URZ ;  /* 0x0010000004047890 */ /* 0x000fc8000fffe1ff */
[----:B------:R-:W-:Y:S02]  /*18a0*/  USHF.L.U32 UR5, UR4, 0xb, URZ ;  /* 0x0000000b04057899 */ /* 0x000fe400080006ff */
[----:B------:R-:W-:Y:S01]  /*18b0*/  USHF.L.U32 UR4, UR4, 0x1, URZ ;  /* 0x0000000104047899 */ /* 0x000fe200080006ff */
[----:B------:R-:W2:Y:S03]  /*18c0*/  FENCE.VIEW.ASYNC.S ;  /* 0x00000000000073c6 */ /* 0x000ea60000000000 */
[----:B--2---:R3:W2:Y:S08]  /*18d0*/  SYNCS.EXCH.64 URZ, [UR8+0x12008], UR10 ;  /* 0x0120080a08ff75b2 */ /* 0x0046b00008000100 */
[----:B------:R3:W4:Y:S02]  /*18e0*/  SYNCS.EXCH.64 URZ, [UR8+0x12028], UR4 ;  /* 0x0120280408ff75b2 */ /* 0x0007240008000100 */
[----:B---3--:R-:W-:Y:S01]  /*18f0*/  NOP ;  /* 0x0000000000007918 */ /* 0x008fe20000000000 */
.L_x_54:
[----:B--2---:R-:W-:Y:S05]  /*1900*/  BSYNC.RECONVERGENT B5 ;  /* 0x0000000000057941 */ /* 0x004fea0003800200 */
.L_x_53:
[----:B----4-:R-:W-:Y:S01]  /*1910*/  BAR.SYNC.DEFER_BLOCKING 0x0 ;  /* 0x0000000000007b1d */ /* 0x010fe20000010000 */
[----:B------:R-:W-:Y:S01]  /*1920*/  USHF.L.U32 UR15, UR7, 0x7, URZ ;  /* 0x00000007070f7899 */ /* 0x000fe200080006ff */
[----:B------:R-:W-:Y:S01]  /*1930*/  ISETP.GE.AND P0, PT, R10, 0x1, PT ;  /* 0x000000010a00780c */ /* 0x000fe20003f06270 */
[----:B------:R-:W-:-:S03]  /*1940*/  USHF.L.U32 UR19, UR9, 0x6, URZ ;  /* 0x0000000609137899 */ /* 0x000fc600080006ff */
[----:B------:R-:W-:Y:S04]  /*1950*/  BSSY.RECONVERGENT B5, `(.L_x_55) ;  /* 0x000000d000057945 */ /* 0x000fe80003800200 */
[----:B------:R-:W-:Y:S05]  /*1960*/  @P3 BRA `(.L_x_56) ;  /* 0x00000000002c3947 */ /* 0x000fea0003800000 */
[----:B------:R-:W-:Y:S02]  /*1970*/  UMOV UR4, 0x1 ;  /* 0x0000000100047882 */ /* 0x000fe40000000000 */
[----:B------:R-:W-:-:S04]  /*1980*/  UIADD3 UR10, UPT, UPT, -UR4, 0x100000, URZ ;  /* 0x00100000040a7890 */ /* 0x000fc8000fffe1ff */
[----:B------:R-:W-:Y:S02]  /*1990*/  USHF.L.U32 UR11, UR10, 0xb, URZ ;  /* 0x0000000b0a0b7899 */ /* 0x000fe400080006ff */
[----:B------:R-:W-:Y:S02]  /*19a0*/  USHF.L.U32 UR10, UR10, 0x1, URZ ;  /* 0x000000010a0a7899 */ /* 0x000fe400080006ff */
[----:B------:R-:W-:-:S04]  /*19b0*/  UIADD3 UR4, UPT, UPT, -UR4, 0x100000, URZ ;  /* 0x0010000004047890 */ /* 0x000fc8000fffe1ff */
[----:B------:R-:W-:Y:S02]  /*19c0*/  USHF.L.U32 UR5, UR4, 0xb, URZ ;  /* 0x0000000b04057899 */ /* 0x000fe400080006ff */
[----:B------:R-:W-:Y:S01]  /*19d0*/  USHF.L.U32 UR4, UR4, 0x1, URZ ;  /* 0x0000000104047899 */ /* 0x000fe200080006ff */
[----:B------:R-:W2:Y:S03]  /*19e0*/  FENCE.VIEW.ASYNC.S ;  /* 0x00000000000073c6 */ /* 0x000ea60000000000 */
[----:B--2---:R2:W3:Y:S08]  /*19f0*/  SYNCS.EXCH.64 URZ, [UR8+0x12010], UR10 ;  /* 0x0120100a08ff75b2 */ /* 0x0044f00008000100 */
[----:B------:R2:W4:Y:S01]  /*1a00*/  SYNCS.EXCH.64 URZ, [UR8+0x12030], UR4 ;  /* 0x0120300408ff75b2 */ /* 0x0005220008000100 */
[----:B------:R-:W-:Y:S01]  /*1a10*/  NOP ;  /* 0x0000000000007918 */ /* 0x000fe20000000000 */
.L_x_56:
[----:B--2---:R-:W-:Y:S05]  /*1a20*/  BSYNC.RECONVERGENT B5 ;  /* 0x0000000000057941 */ /* 0x004fea0003800200 */
.L_x_55:
[----:B------:R-:W-:Y:S05]  /*1a30*/  @!P0 BRA `(.L_x_57) ;  /* 0x0000000800748947 */ /* 0x000fea0003800000 */
[----:B---34-:R-:W-:Y:S01]  /*1a40*/  BAR.SYNC.DEFER_BLOCKING 0x0 ;  /* 0x0000000000007b1d */ /* 0x018fe20000010000 */
[----:B------:R-:W-:Y:S01]  /*1a50*/  @!P3 IMAD.MOV.U32 R2, RZ, RZ, 0x6000 ;  /* 0x00006000ff02b424 */ /* 0x000fe200078e00ff */
[----:B------:R-:W-:Y:S02]  /*1a60*/  ELECT P1, URZ, PT ;  /* 0x0000000000ff782f */ /* 0x000fe40003820000 */
[----:B------:R-:W-:Y:S02]  /*1a70*/  ELECT P0, URZ, PT ;  /* 0x0000000000ff782f */ /* 0x000fe40003800000 */
[C---:B------:R-:W-:Y:S01]  /*1a80*/  ISETP.LT.U32.AND P1, PT, R68.reuse, 0x20, P1 ;  /* 0x000000204400780c */ /* 0x040fe20000f21070 */
[----:B------:R-:W-:Y:S01]  /*1a90*/  UMOV UR11, UR15 ;  /* 0x0000000f000b7c82 */ /* 0x000fe20008000000 */
[----:B------:R-:W-:Y:S01]  /*1aa0*/  ISETP.LT.U32.AND P0, PT, R68, 0x20, P0 ;  /* 0x000000204400780c */ /* 0x000fe20000701070 */
[----:B------:R-:W-:-:S10]  /*1ab0*/  UIADD3 UR16, UPT, UPT, UR8, 0xc000, URZ ;  /* 0x0000c00008107890 */ /* 0x000fd4000fffe0ff */
[----:B------:R-:W-:Y:S01]  /*1ac0*/  VOTEU.ANY UP0, P1 ;  /* 0x0000000000ff7886 */ /* 0x000fe20000800100 */
[----:B------:R-:W-:Y:S01]  /*1ad0*/  VOTEU.ANY UP2, P1 ;  /* 0x0000000000ff7886 */ /* 0x000fe20000840100 */
[----:B------:R-:W-:Y:S01]  /*1ae0*/  VOTEU.ANY UP1, P0 ;  /* 0x0000000000ff7886 */ /* 0x000fe20000020100 */
[----:B------:R-:W-:Y:S01]  /*1af0*/  VOTEU.ANY UP3, P0 ;  /* 0x0000000000ff7886 */ /* 0x000fe20000060100 */
[----:B------:R2:W-:Y:S01]  /*1b00*/  @!P3 SYNCS.ARRIVE.TRANS64 RZ, [UR8+0x12000], R2 ;  /* 0x01200002ffffb9a7 */ /* 0x0005e20008000008 */
[----:B------:R3:W-:Y:S06]  /*1b10*/  MEMBAR.ALL.CTA ;  /* 0x0000000000007992 */ /* 0x0007ec0000008000 */
[----:B---3--:R-:W3:Y:S01]  /*1b20*/  FENCE.VIEW.ASYNC.S ;  /* 0x00000000000073c6 */ /* 0x008ee20000000000 */
[----:B------:R-:W-:Y:S01]  /*1b30*/  @UP0 UIADD3 UR9, UPT, UPT, UR8, 0x12000, URZ ;  /* 0x0001200008090890 */ /* 0x000fe2000fffe0ff */
[----:B------:R-:W-:Y:S01]  /*1b40*/  @UP0 UMOV UR10, URZ ;  /* 0x000000ff000a0c82 */ /* 0x000fe20008000000 */
[----:B------:R-:W-:Y:S01]  /*1b50*/  @UP1 UIADD3 UR17, UPT, UPT, UR8, 0x12000, URZ ;  /* 0x0001200008111890 */ /* 0x000fe2000fffe0ff */
[----:B------:R-:W-:Y:S01]  /*1b60*/  @UP1 UMOV UR18, URZ ;  /* 0x000000ff00121c82 */ /* 0x000fe20008000000 */
[----:B------:R-:W-:Y:S01]  /*1b70*/  UISETP.NE.U32.AND UP0, UPT, UR22, URZ, UPT ;  /* 0x000000ff1600728c */ /* 0x000fe2000bf05070 */
[----:B---3--:R-:W-:Y:S06]  /*1b80*/  BAR.SYNC.DEFER_BLOCKING 0x0 ;  /* 0x0000000000007b1d */ /* 0x008fec0000010000 */
[----:B------:R2:W-:Y:S02]  /*1b90*/  @UP2 UTMALDG.2D [UR8], [UR24] ;  /* 0x00000008180025b4 */ /* 0x0005e40008008000 */
[----:B------:R-:W-:Y:S06]  /*1ba0*/  BAR.SYNC.DEFER_BLOCKING 0x0 ;  /* 0x0000000000007b1d */ /* 0x000fec0000010000 */
[----:B------:R2:W-:Y:S02]  /*1bb0*/  @UP3 UTMALDG.2D [UR16], [UR26] ;  /* 0x000000101a0035b4 */ /* 0x0005e40008008000 */
[----:B------:R-:W-:Y:S06]  /*1bc0*/  BAR.SYNC.DEFER_BLOCKING 0x0 ;  /* 0x0000000000007b1d */ /* 0x000fec0000010000 */
[----:B------:R-:W3:Y:S02]  /*1bd0*/  SYNCS.PHASECHK.TRANS64.TRYWAIT P0, [UR8+0x12000], RZ ;  /* 0x012000ffff0075a7 */ /* 0x000ee40008001108 */
[----:B--23--:R-:W-:Y:S05]  /*1be0*/  @!P0 BRA `(.L_x_58) ;  /* 0x0000001000148947 */ /* 0x00cfea0003800000 */
.L_x_74:
[----:B------:R-:W-:Y:S05]  /*1bf0*/  BRA.U UP0, `(.L_x_59) ;  /* 0x0000000100747547 */ /* 0x000fea000b800000 */
[----:B------:R-:W-:Y:S02]  /*1c00*/  USHF.R.U32.HI UR6, URZ, 0x4, UR8 ;  /* 0x00000004ff067899 */ /* 0x000fe40008011608 */
[----:B------:R-:W-:Y:S02]  /*1c10*/  USHF.R.U32.HI UR10, URZ, 0x4, UR16 ;  /* 0x00000004ff0a7899 */ /* 0x000fe40008011610 */
[----:B------:R-:W-:Y:S02]  /*1c20*/  USGXT.U32 UR6, UR6, 0xe ;  /* 0x0000000e0606789a */ /* 0x000fe40008000000 */
[----:B------:R-:W-:Y:S02]  /*1c30*/  USGXT.U32 UR10, UR10, 0xe ;  /* 0x0000000e0a0a789a */ /* 0x000fe40008000000 */
[----:B------:R-:W-:Y:S02]  /*1c40*/  UIADD3 UR32, UP0, UPT, UR6, 0x2, URZ ;  /* 0x0000000206207890 */ /* 0x000fe4000ff1e0ff */
[----:B------:R-:W-:Y:S01]  /*1c50*/  UIADD3 UR34, UP1, UPT, UR10, 0x2, URZ ;  /* 0x000000020a227890 */ /* 0x000fe2000ff3e0ff */
[----:B------:R-:W-:Y:S01]  /*1c60*/  UMOV UR4, URZ ;  /* 0x000000ff00047c82 */ /* 0x000fe20008000000 */
[----:B------:R-:W-:Y:S01]  /*1c70*/  UMOV UR5, URZ ;  /* 0x000000ff00057c82 */ /* 0x000fe20008000000 */
[----:B------:R-:W-:-:S02]  /*1c80*/  UIADD3.X UR33, UPT, UPT, UR4, 0x40004040, URZ, UP0, !UPT ;  /* 0x4000404004217890 */ /* 0x000fc400087fe4ff */
[----:B------:R-:W-:Y:S02]  /*1c90*/  UIADD3.X UR35, UPT, UPT, UR5, 0x40004040, URZ, UP1, !UPT ;  /* 0x4000404005237890 */ /* 0x000fe40008ffe4ff */
[----:B------:R-:W-:Y:S02]  /*1ca0*/  UIADD3.64 UR4, UPT, UPT, UR32, 0x2, URZ ;  /* 0x0000000220047897 */ /* 0x000fe4000fffe0ff */
[----:B------:R-:W-:Y:S02]  /*1cb0*/  UIADD3.64 UR16, UPT, UPT, UR34, 0x2, URZ ;  /* 0x0000000222107897 */ /* 0x000fe4000fffe0ff */
[----:B------:R-:W-:Y:S02]  /*1cc0*/  UIADD3.64 UR28, UPT, UPT, UR32, 0x4, URZ ;  /* 0x00000004201c7897 */ /* 0x000fe4000fffe0ff */
[----:B------:R-:W-:Y:S01]  /*1cd0*/  UIADD3.64 UR30, UPT, UPT, UR34, 0x4, URZ ;  /* 0x00000004221e7897 */ /* 0x000fe2000fffe0ff */
[----:B------:R-:W-:Y:S01]  /*1ce0*/  UMOV UR36, 0x0 ;  /* 0x0000000000247882 */ /* 0x000fe20000000000 */
[----:B------:R-:W-:Y:S01]  /*1cf0*/  UMOV UR37, 0x8100490 ;  /* 0x0810049000257882 */ /* 0x000fe20000000000 */
[----:B------:R-:W-:Y:S01]  /*1d00*/  UMOV UR7, 0x40004040 ;  /* 0x4000404000077882 */ /* 0x000fe20000000000 */
[----:B------:R-:W-:Y:S01]  /*1d10*/  UMOV UR11, 0x40004040 ;  /* 0x40004040000b7882 */ /* 0x000fe20000000000 */
[----:B------:R-:W-:Y:S01]  /*1d20*/  UMOV UR38, 0x0 ;  /* 0x0000000000267882 */ /* 0x000fe20000000000 */
[----:B------:R-:W-:Y:S01]  /*1d30*/  UMOV UR39, 0x8100490 ;  /* 0x0810049000277882 */ /* 0x000fe20000000000 */
[----:B------:R-:W-:Y:S01]  /*1d40*/  UMOV UR40, 0x0 ;  /* 0x0000000000287882 */ /* 0x000fe20000000000 */
[----:B------:R-:W-:Y:S01]  /*1d50*/  UMOV UR41, 0x8100490 ;  /* 0x0810049000297882 */ /* 0x000fe20000000000 */
[----:B------:R2:W-:Y:S01]  /*1d60*/  UTCHMMA gdesc[UR6], gdesc[UR10], tmem[UR23], tmem[UR36], idesc[UR37], !UPT ;  /* 0x00ff240a060075ea */ /* 0x0005e2000f800017 */
[----:B------:R-:W-:Y:S01]  /*1d70*/  UMOV UR42, 0x0 ;  /* 0x00000000002a7882 */ /* 0x000fe20000000000 */
[----:B------:R-:W-:Y:S01]  /*1d80*/  UMOV UR43, 0x8100490 ;  /* 0x08100490002b7882 */ /* 0x000fe20000000000 */
[----:B------:R2:W-:Y:S01]  /*1d90*/  UTCHMMA gdesc[UR32], gdesc[UR34], tmem[UR23], tmem[UR38], idesc[UR39], UPT ;  /* 0x00ff2622200075ea */ /* 0x0005e2000b800017 */
[----:B------:R2:W-:Y:S01]  /*1da0*/  UTCHMMA gdesc[UR4], gdesc[UR16], tmem[UR23], tmem[UR40], idesc[UR41], UPT ;  /* 0x00ff2810040075ea */ /* 0x0005e2000b800017 */
[----:B------:R2:W-:Y:S01]  /*1db0*/  UTCHMMA gdesc[UR28], gdesc[UR30], tmem[UR23], tmem[UR42], idesc[UR43], UPT ;  /* 0x00ff2a1e1c0075ea */ /* 0x0005e2000b800017 */
[----:B------:R-:W-:Y:S01]  /*1dc0*/  NOP ;  /* 0x0000000000007918 */ /* 0x000fe20000000000 */
.L_x_59:
[----:B------:R-:W-:Y:S01]  /*1dd0*/  ELECT P0, URZ, PT ;  /* 0x0000000000ff782f */ /* 0x000fe20003800000 */
[----:B--2---:R-:W-:Y:S01]  /*1de0*/  UMOV UR4, UR12 ;  /* 0x0000000c00047c82 */ /* 0x004fe20008000000 */
[----:B------:R-:W-:Y:S02]  /*1df0*/  UMOV UR5, URZ ;  /* 0x000000ff00057c82 */ /* 0x000fe40008000000 */
[----:B------:R-:W-:-:S13]  /*1e00*/  ISETP.LT.U32.AND P0, PT, R68, 0x20, P0 ;  /* 0x000000204400780c */ /* 0x000fda0000701070 */
[----:B------:R-:W-:Y:S01]  /*1e10*/  VOTEU.ANY UP0, P0 ;  /* 0x0000000000ff7886 */ /* 0x000fe20000000100 */
[----:B------:R-:W-:Y:S01]  /*1e20*/  VOTEU.ANY UP1, P0 ;  /* 0x0000000000ff7886 */ /* 0x000fe20000020100 */
[----:B------:R-:W-:-:S03]  /*1e30*/  ISETP.GE.U32.AND P0, PT, R10, 0x41, PT ;  /* 0x000000410a00780c */ /* 0x000fc60003f06070 */
[----:B------:R-:W-:Y:S02]  /*1e40*/  @UP0 UMOV UR4, UR4 ;  /* 0x0000000400040c82 */ /* 0x000fe40008000000 */
[----:B------:R2:W-:Y:S01]  /*1e50*/  @UP1 UTCBAR [UR4], URZ ;  /* 0x000000ff040013e9 */ /* 0x0005e200080000ff */
[----:B------:R-:W-:Y:S06]  /*1e60*/  BAR.SYNC.DEFER_BLOCKING 0x0 ;  /* 0x0000000000007b1d */ /* 0x000fec0000010000 */
[----:B------:R-:W3:Y:S02]  /*1e70*/  SYNCS.PHASECHK.TRANS64.TRYWAIT P1, [UR8+0x12020], RZ ;  /* 0x012020ffff0075a7 */ /* 0x000ee40008021108 */
[----:B--23--:R-:W-:Y:S05]  /*1e80*/  @!P1 BRA `(.L_x_60) ;  /* 0x0000000c00789947 */ /* 0x00cfea0003800000 */
.L_x_75:
[----:B------:R-:W-:Y:S01]  /*1e90*/  UMOV UR4, URZ ;  /* 0x000000ff00047c82 */ /* 0x000fe20008000000 */
[----:B------:R-:W-:Y:S05]  /*1ea0*/  @!P0 BRA `(.L_x_57) ;  /* 0x0000000400588947 */ /* 0x000fea0003800000 */
[----:B------:R-:W2:Y:S01]  /*1eb0*/  LDCU UR29, c[0x0][0x3a0] ;  /* 0x00007400ff1d77ac */ /* 0x000ea20008000800 */
[----:B------:R-:W-:Y:S01]  /*1ec0*/  UMOV UR9, 0x1 ;  /* 0x0000000100097882 */ /* 0x000fe20000000000 */
[----:B------:R-:W-:-:S05]  /*1ed0*/  UMOV UR14, 0x40 ;  /* 0x00000040000e7882 */ /* 0x000fca0000000000 */
.L_x_64:
[----:B------:R-:W-:Y:S01]  /*1ee0*/  BAR.SYNC.DEFER_BLOCKING 0x0 ;  /* 0x0000000000007b1d */ /* 0x000fe20000010000 */
[----:B------:R-:W-:Y:S01]  /*1ef0*/  ULEA UR28, UR9, UR8, 0x3 ;  /* 0x00000008091c7291 */ /* 0x000fe2000f8e18ff */
[----:B------:R-:W-:Y:S01]  /*1f00*/  @!P3 IMAD.MOV.U32 R2, RZ, RZ, 0x6000 ;  /* 0x00006000ff02b424 */ /* 0x000fe200078e00ff */
[----:B------:R-:W-:Y:S01]  /*1f10*/  ELECT P1, URZ, PT ;  /* 0x0000000000ff782f */ /* 0x000fe20003820000 */
[----:B------:R-:W-:-:S03]  /*1f20*/  ULEA UR12, UR9, UR8, 0xe ;  /* 0x00000008090c7291 */ /* 0x000fc6000f8e70ff */
[----:B------:R-:W-:Y:S02]  /*1f30*/  ISETP.LT.U32.AND P1, PT, R68, 0x20, P1 ;  /* 0x000000204400780c */ /* 0x000fe40000f21070 */
[----:B------:R-:W-:Y:S01]  /*1f40*/  ELECT P0, URZ, PT ;  /* 0x0000000000ff782f */ /* 0x000fe20003800000 */
[----:B------:R-:W-:-:S03]  /*1f50*/  ULEA UR16, UR9, UR8, 0xd ;  /* 0x0000000809107291 */ /* 0x000fc6000f8e68ff */
[----:B------:R-:W-:Y:S01]  /*1f60*/  ISETP.LT.U32.AND P0, PT, R68, 0x20, P0 ;  /* 0x000000204400780c */ /* 0x000fe20000701070 */
[----:B------:R-:W-:Y:S01]  /*1f70*/  UMOV UR18, UR14 ;  /* 0x0000000e00127c82 */ /* 0x000fe20008000000 */
[----:B------:R-:W-:Y:S02]  /*1f80*/  UIADD3 UR16, UPT, UPT, UR16, 0xc000, URZ ;  /* 0x0000c00010107890 */ /* 0x000fe4000fffe0ff */
[----:B------:R-:W-:-:S03]  /*1f90*/  USHF.L.U32 UR5, UR4, 0x1f, URZ ;  /* 0x0000001f04057899 */ /* 0x000fc600080006ff */
[----:B------:R-:W-:Y:S01]  /*1fa0*/  VOTEU.ANY UP0, P1 ;  /* 0x0000000000ff7886 */ /* 0x000fe20000800100 */
[----:B------:R3:W-:Y:S01]  /*1fb0*/  @!P3 SYNCS.ARRIVE.TRANS64 RZ, [UR28+0x12000], R2 ;  /* 0x01200002ffffb9a7 */ /* 0x0007e2000800001c */
[----:B------:R4:W-:Y:S06]  /*1fc0*/  MEMBAR.ALL.CTA ;  /* 0x0000000000007992 */ /* 0x0009ec0000008000 */
[----:B----4-:R-:W4:Y:S01]  /*1fd0*/  FENCE.VIEW.ASYNC.S ;  /* 0x00000000000073c6 */ /* 0x010f220000000000 */
[----:B------:R-:W-:Y:S01]  /*1fe0*/  @UP0 UIADD3 UR13, UPT, UPT, UR28, 0x12000, URZ ;  /* 0x000120001c0d0890 */ /* 0x000fe2000fffe0ff */
[----:B----4-:R-:W-:Y:S01]  /*1ff0*/  VOTEU.ANY UP0, P1 ;  /* 0x0000000000ff7886 */ /* 0x010fe20000800100 */
[----:B------:R-:W-:Y:S01]  /*2000*/  VOTEU.ANY UP1, P0 ;  /* 0x0000000000ff7886 */ /* 0x000fe20000020100 */
[----:B---3--:R-:W-:-:S04]  /*2010*/  IMAD.U32 R2, RZ, RZ, UR5 ;  /* 0x00000005ff027e24 */ /* 0x008fc8000f8e00ff */
[----:B------:R-:W-:Y:S01]  /*2020*/  @UP1 UIADD3 UR17, UPT, UPT, UR28, 0x12000, URZ ;  /* 0x000120001c111890 */ /* 0x000fe2000fffe0ff */
[----:B------:R-:W-:Y:S01]  /*2030*/  VOTEU.ANY UP1, P0 ;  /* 0x0000000000ff7886 */ /* 0x000fe20000020100 */
[----:B------:R-:W-:Y:S06]  /*2040*/  BAR.SYNC.DEFER_BLOCKING 0x0 ;  /* 0x0000000000007b1d */ /* 0x000fec0000010000 */
[----:B------:R3:W-:Y:S01]  /*2050*/  @UP0 UTMALDG.2D [UR12], [UR24] ;  /* 0x0000000c180005b4 */ /* 0x0007e20008008000 */
[----:B------:R-:W-:Y:S01]  /*2060*/  UISETP.NE.U32.AND UP0, UPT, UR22, URZ, UPT ;  /* 0x000000ff1600728c */ /* 0x000fe2000bf05070 */
[----:B------:R-:W-:Y:S06]  /*2070*/  BAR.SYNC.DEFER_BLOCKING 0x0 ;  /* 0x0000000000007b1d */ /* 0x000fec0000010000 */
[----:B------:R3:W-:Y:S02]  /*2080*/  @UP1 UTMALDG.2D [UR16], [UR26] ;  /* 0x000000101a0015b4 */ /* 0x0007e40008008000 */
[----:B------:R-:W-:Y:S06]  /*2090*/  BAR.SYNC.DEFER_BLOCKING 0x0 ;  /* 0x0000000000007b1d */ /* 0x000fec0000010000 */
[----:B------:R-:W4:Y:S02]  /*20a0*/  SYNCS.PHASECHK.TRANS64.TRYWAIT P0, [UR28+0x12000], R2 ;  /* 0x01200002ff0075a7 */ /* 0x000f24000800111c */
[----:B---34-:R-:W-:Y:S05]  /*20b0*/  @!P0 BRA `(.L_x_61) ;  /* 0x0000000800f88947 */ /* 0x018fea0003800000 */
.L_x_76:
        /* <DEDUP_REMOVED lines=11> */
[----:B------:R-:W-:Y:S02]  /*2170*/  UIADD3 UR6, UP0, UPT, UR16, 0x2, URZ ;  /* 0x0000000210067890 */ /* 0x000fe4000ff1e0ff */
[----:B------:R-:W-:Y:S02]  /*2180*/  UIADD3 UR32, UP1, UPT, UR30, 0x2, URZ ;  /* 0x000000021e207890 */ /* 0x000fe4000ff3e0ff */
[----:B------:R-:W-:Y:S02]  /*2190*/  UIADD3 UR34, UP2, UPT, UR16, 0x4, URZ ;  /* 0x0000000410227890 */ /* 0x000fe4000ff5e0ff */
[----:B------:R-:W-:Y:S02]  /*21a0*/  UIADD3 UR36, UP3, UPT, UR30, 0x4, URZ ;  /* 0x000000041e247890 */ /* 0x000fe4000ff7e0ff */
[----:B------:R-:W-:-:S02]  /*21b0*/  UIADD3.X UR7, UPT, UPT, UR17, URZ, URZ, UP0, !UPT ;  /* 0x000000ff11077290 */ /* 0x000fc400087fe4ff */
[----:B------:R-:W-:Y:S02]  /*21c0*/  UIADD3.X UR33, UPT, UPT, UR31, URZ, URZ, UP1, !UPT ;  /* 0x000000ff1f217290 */ /* 0x000fe40008ffe4ff */
[----:B------:R-:W-:Y:S02]  /*21d0*/  UIADD3.X UR35, UPT, UPT, UR17, URZ, URZ, UP2, !UPT ;  /* 0x000000ff11237290 */ /* 0x000fe400097fe4ff */
[----:B------:R-:W-:Y:S01]  /*21e0*/  UIADD3.X UR37, UPT, UPT, UR31, URZ, URZ, UP3, !UPT ;  /* 0x000000ff1f257290 */ /* 0x000fe20009ffe4ff */
        /* <DEDUP_REMOVED lines=8> */
[----:B------:R3:W-:Y:S01]  /*2270*/  UTCHMMA gdesc[UR10], gdesc[UR12], tmem[UR23], tmem[UR38], idesc[UR39], UPT ;  /* 0x00ff260c0a0075ea */ /* 0x0007e2000b800017 */
[----:B------:R-:W-:Y:S01]  /*2280*/  UMOV UR44, 0x0 ;  /* 0x00000000002c7882 */ /* 0x000fe20000000000 */
[----:B------:R-:W-:Y:S01]  /*2290*/  UMOV UR45, 0x8100490 ;  /* 0x08100490002d7882 */ /* 0x000fe20000000000 */
[----:B------:R3:W-:Y:S01]  /*22a0*/  UTCHMMA gdesc[UR16], gdesc[UR30], tmem[UR23], tmem[UR40], idesc[UR41], UPT ;  /* 0x00ff281e100075ea */ /* 0x0007e2000b800017 */
[----:B------:R3:W-:Y:S01]  /*22b0*/  UTCHMMA gdesc[UR6], gdesc[UR32], tmem[UR23], tmem[UR42], idesc[UR43], UPT ;  /* 0x00ff2a20060075ea */ /* 0x0007e2000b800017 */
[----:B------:R3:W-:Y:S01]  /*22c0*/  UTCHMMA gdesc[UR34], gdesc[UR36], tmem[UR23], tmem[UR44], idesc[UR45], UPT ;  /* 0x00ff2c24220075ea */ /* 0x0007e2000b800017 */
[----:B------:R-:W-:Y:S01]  /*22d0*/  NOP ;  /* 0x0000000000007918 */ /* 0x000fe20000000000 */
.L_x_62:
[----:B------:R-:W-:Y:S01]  /*22e0*/  ELECT P0, URZ, PT ;  /* 0x0000000000ff782f */ /* 0x000fe20003800000 */
[----:B---3--:R-:W-:-:S03]  /*22f0*/  UIADD3 UR6, UPT, UPT, UR28, 0x12020, URZ ;  /* 0x000120201c067890 */ /* 0x008fc6000fffe0ff */
[----:B------:R-:W-:Y:S01]  /*2300*/  ISETP.LT.U32.AND P0, PT, R68, 0x20, P0 ;  /* 0x000000204400780c */ /* 0x000fe20000701070 */
[----:B------:R-:W-:-:S12]  /*2310*/  UMOV UR7, URZ ;  /* 0x000000ff00077c82 */ /* 0x000fd80008000000 */
[----:B------:R-:W-:Y:S01]  /*2320*/  VOTEU.ANY UP0, P0 ;  /* 0x0000000000ff7886 */ /* 0x000fe20000000100 */
[----:B------:R-:W-:-:S04]  /*2330*/  VOTEU.ANY UP1, P0 ;  /* 0x0000000000ff7886 */ /* 0x000fc80000020100 */
[----:B------:R-:W-:Y:S02]  /*2340*/  @UP0 UMOV UR6, UR6 ;  /* 0x0000000600060c82 */ /* 0x000fe40008000000 */
[----:B------:R3:W-:Y:S01]  /*2350*/  @UP1 UTCBAR [UR6], URZ ;  /* 0x000000ff060013e9 */ /* 0x0007e200080000ff */
[----:B------:R-:W-:Y:S06]  /*2360*/  BAR.SYNC.DEFER_BLOCKING 0x0 ;  /* 0x0000000000007b1d */ /* 0x000fec0000010000 */
[----:B------:R-:W4:Y:S02]  /*2370*/  SYNCS.PHASECHK.TRANS64.TRYWAIT P0, [UR28+0x12020], R2 ;  /* 0x01202002ff0075a7 */ /* 0x000f24000800111c */
[----:B---34-:R-:W-:Y:S05]  /*2380*/  @!P0 BRA `(.L_x_63) ;  /* 0x0000000800508947 */ /* 0x018fea0003800000 */
.L_x_77:
[----:B------:R-:W-:Y:S02]  /*2390*/  UIADD3 UR9, UPT, UPT, UR9, 0x1, URZ ;  /* 0x0000000109097890 */ /* 0x000fe4000fffe0ff */
[----:B------:R-:W-:Y:S02]  /*23a0*/  UIADD3 UR14, UPT, UPT, UR14, 0x40, URZ ;  /* 0x000000400e0e7890 */ /* 0x000fe4000fffe0ff */
[----:B------:R-:W-:-:S04]  /*23b0*/  UISETP.NE.U32.AND UP0, UPT, UR9, 0x3, UPT ;  /* 0x000000030900788c */ /* 0x000fc8000bf05070 */
[----:B------:R-:W-:Y:S02]  /*23c0*/  USEL UR5, URZ, 0x1, UP0 ;  /* 0x00000001ff057887 */ /* 0x000fe40008000000 */
[----:B------:R-:W-:Y:S02]  /*23d0*/  USEL UR9, UR9, URZ, UP0 ;  /* 0x000000ff09097287 */ /* 0x000fe40008000000 */
[----:B--2---:R-:W-:Y:S02]  /*23e0*/  UISETP.GE.AND UP0, UPT, UR14, UR29, UPT ;  /* 0x0000001d0e00728c */ /* 0x004fe4000bf06270 */
[----:B------:R-:W-:-:S07]  /*23f0*/  ULOP3.LUT UR4, UR4, UR5, URZ, 0x3c, !UPT ;  /* 0x0000000504047292 */ /* 0x000fce000f8e3cff */
[----:B------:R-:W-:Y:S05]  /*2400*/  BRA.U !UP0, `(.L_x_64) ;  /* 0xfffffff908b47547 */ /* 0x000fea000b83ffff */
.L_x_57:
[----:B---34-:R-:W-:Y:S06]  /*2410*/  BAR.SYNC.DEFER_BLOCKING 0x0 ;  /* 0x0000000000007b1d */ /* 0x018fec0000010000 */
[----:B------:R-:W-:Y:S04]  /*2420*/  BSSY.RECONVERGENT B5, `(.L_x_65) ;  /* 0x0000004000057945 */ /* 0x000fe80003800200 */
[----:B------:R-:W-:Y:S05]  /*2430*/  @P3 BRA `(.L_x_66) ;  /* 0x0000000000083947 */ /* 0x000fea0003800000 */
[----:B------:R-:W2:Y:S02]  /*2440*/  SYNCS.CCTL.IV [UR8+0x12000] ;  /* 0x01200000ff0079b1 */ /* 0x000ea40008000008 */
[----:B--2---:R-:W2:Y:S02]  /*2450*/  SYNCS.CCTL.IV [UR8+0x12020] ;  /* 0x01202000ff0079b1 */ /* 0x004ea40008000008 */
.L_x_66:
[----:B------:R-:W-:Y:S05]  /*2460*/  BSYNC.RECONVERGENT B5 ;  /* 0x0000000000057941 */ /* 0x000fea0003800200 */
.L_x_65:
[----:B--2---:R-:W-:Y:S06]  /*2470*/  BAR.SYNC.DEFER_BLOCKING 0x0 ;  /* 0x0000000000007b1d */ /* 0x004fec0000010000 */
[----:B------:R-:W-:Y:S04]  /*2480*/  BSSY.RECONVERGENT B5, `(.L_x_67) ;  /* 0x0000004000057945 */ /* 0x000fe80003800200 */
[----:B------:R-:W-:Y:S05]  /*2490*/  @P3 BRA `(.L_x_68) ;  /* 0x0000000000083947 */ /* 0x000fea0003800000 */
[----:B------:R-:W2:Y:S02]  /*24a0*/  SYNCS.CCTL.IV [UR8+0x12008] ;  /* 0x01200800ff0079b1 */ /* 0x000ea40008000008 */
[----:B--2---:R-:W2:Y:S02]  /*24b0*/  SYNCS.CCTL.IV [UR8+0x12028] ;  /* 0x01202800ff0079b1 */ /* 0x004ea40008000008 */
.L_x_68:
[----:B------:R-:W-:Y:S05]  /*24c0*/  BSYNC.RECONVERGENT B5 ;  /* 0x0000000000057941 */ /* 0x000fea0003800200 */
.L_x_67:
[----:B--2---:R-:W-:Y:S06]  /*24d0*/  BAR.SYNC.DEFER_BLOCKING 0x0 ;  /* 0x0000000000007b1d */ /* 0x004fec0000010000 */
[----:B------:R-:W-:Y:S04]  /*24e0*/  BSSY.RECONVERGENT B5, `(.L_x_69) ;  /* 0x0000004000057945 */ /* 0x000fe80003800200 */
[----:B------:R-:W-:Y:S05]  /*24f0*/  @P3 BRA `(.L_x_70) ;  /* 0x0000000000083947 */ /* 0x000fea0003800000 */
[----:B------:R-:W2:Y:S02]  /*2500*/  SYNCS.CCTL.IV [UR8+0x12010] ;  /* 0x01201000ff0079b1 */ /* 0x000ea40008000008 */
[----:B--2---:R-:W2:Y:S02]  /*2510*/  SYNCS.CCTL.IV [UR8+0x12030] ;  /* 0x01203000ff0079b1 */ /* 0x004ea40008000008 */
.L_x_70:
[----:B------:R-:W-:Y:S05]  /*2520*/  BSYNC.RECONVERGENT B5 ;  /* 0x0000000000057941 */ /* 0x000fea0003800200 */
.L_x_69:
[----:B------:R-:W-:Y:S01]  /*2530*/  USHF.L.U32 UR22, UR22, 0x15, URZ ;  /* 0x0000001516167899 */ /* 0x000fe200080006ff */
[C---:B------:R-:W-:Y:S01]  /*2540*/  IMAD.SHL.U32 R2, R0.reuse, 0x80, RZ ;  /* 0x0000008000027824 */ /* 0x040fe200078e00ff */
[----:B------:R-:W-:Y:S01]  /*2550*/  ELECT P0, URZ, PT ;  /* 0x0000000000ff782f */ /* 0x000fe20003800000 */
[----:B------:R-:W-:Y:S01]  /*2560*/  IMAD.SHL.U32 R3, R0, 0x10, RZ ;  /* 0x0000001000037824 */ /* 0x000fe200078e00ff */
[----:B------:R-:W-:Y:S02]  /*2570*/  ULOP3.LUT UR22, UR22, 0x600000, URZ, 0xc0, !UPT ;  /* 0x0060000016167892 */ /* 0x000fe4000f8ec0ff */
[----:B------:R-:W-:Y:S01]  /*2580*/  LOP3.LUT R0, R2, 0x3f80, RZ, 0xc0, !PT ;  /* 0x00003f8002007812 */ /* 0x000fe200078ec0ff */
[----:B------:R-:W-:Y:S01]  /*2590*/  UMOV UR9, UR19 ;  /* 0x0000001300097c82 */ /* 0x000fe20008000000 */
[----:B------:R-:W-:Y:S01]  /*25a0*/  UIADD3 UR22, UPT, UPT, UR23, UR22, URZ ;  /* 0x0000001617167290 */ /* 0x000fe2000fffe0ff */
[----:B------:R-:W-:Y:S01]  /*25b0*/  ISETP.LT.U32.AND P0, PT, R68, 0x20, P0 ;  /* 0x000000204400780c */ /* 0x000fe20000701070 */
[----:B------:R-:W-:Y:S01]  /*25c0*/  UMOV UR10, UR15 ;  /* 0x0000000f000a7c82 */ /* 0x000fe20008000000 */
[----:B------:R-:W-:-:S04]  /*25d0*/  LOP3.LUT R0, R0, 0x70, R3, 0xf8, !PT ;  /* 0x0000007000007812 */ /* 0x000fc800078ef803 */
[C---:B------:R-:W-:Y:S02]  /*25e0*/  LOP3.LUT R2, R0.reuse, 0x10, RZ, 0x3c, !PT ;  /* 0x0000001000027812 */ /* 0x040fe400078e3cff */
[----:B-----5:R-:W3:Y:S01]  /*25f0*/  LDTM.x64 R4, tmem[UR22] ;  /* 0x00000016000479ee */ /* 0x020ee20008340000 */
[----:B------:R-:W-:Y:S01]  /*2600*/  LOP3.LUT R3, R0, 0x20, RZ, 0x3c, !PT ;  /* 0x0000002000037812 */ /* 0x000fe200078e3cff */
[----:B------:R-:W-:-:S03]  /*2610*/  NOP ;  /* 0x0000000000007918 */ /* 0x000fc60000000000 */
[----:B---3--:R-:W-:Y:S01]  /*2620*/  VOTEU.ANY UP1, P0 ;  /* 0x0000000000ff7886 */ /* 0x008fe20000020100 */
[----:B------:R-:W-:Y:S01]  /*2630*/  VOTEU.ANY UP0, P0 ;  /* 0x0000000000ff7886 */ /* 0x000fe20000000100 */
[----:B------:R-:W-:Y:S02]  /*2640*/  F2FP.BF16.F32.PACK_AB R4, R5, R4 ;  /* 0x000000040504723e */ /* 0x000fe400000010ff */
[----:B------:R-:W-:Y:S02]  /*2650*/  F2FP.BF16.F32.PACK_AB R5, R7, R6 ;  /* 0x000000060705723e */ /* 0x000fe400000010ff */
[----:B------:R-:W-:Y:S02]  /*2660*/  F2FP.BF16.F32.PACK_AB R12, R13, R12 ;  /* 0x0000000c0d0c723e */ /* 0x000fe400000010ff */
[----:B------:R-:W-:Y:S02]  /*2670*/  F2FP.BF16.F32.PACK_AB R6, R9, R8 ;  /* 0x000000080906723e */ /* 0x000fe400000010ff */
[----:B------:R-:W-:-:S02]  /*2680*/  F2FP.BF16.F32.PACK_AB R7, R11, R10 ;  /* 0x0000000a0b07723e */ /* 0x000fc400000010ff */
[----:B------:R-:W-:Y:S02]  /*2690*/  F2FP.BF16.F32.PACK_AB R13, R15, R14 ;  /* 0x0000000e0f0d723e */ /* 0x000fe400000010ff */
[----:B------:R-:W-:Y:S01]  /*26a0*/  F2FP.BF16.F32.PACK_AB R20, R21, R20 ;  /* 0x000000141514723e */ /* 0x000fe200000010ff */
[----:B--2---:R2:W-:Y:S01]  /*26b0*/  STS.128 [R0+UR8], R4 ;  /* 0x0000000400007988 */ /* 0x0045e20008000c08 */
[----:B------:R-:W-:Y:S02]  /*26c0*/  F2FP.BF16.F32.PACK_AB R14, R17, R16 ;  /* 0x00000010110e723e */ /* 0x000fe400000010ff */
[----:B------:R-:W-:Y:S02]  /*26d0*/  F2FP.BF16.F32.PACK_AB R15, R19, R18 ;  /* 0x00000012130f723e */ /* 0x000fe400000010ff */
[----:B------:R-:W-:Y:S02]  /*26e0*/  F2FP.BF16.F32.PACK_AB R21, R23, R22 ;  /* 0x000000161715723e */ /* 0x000fe400000010ff */
[----:B------:R-:W-:Y:S01]  /*26f0*/  F2FP.BF16.F32.PACK_AB R28, R29, R28 ;  /* 0x0000001c1d1c723e */ /* 0x000fe200000010ff */
[----:B------:R2:W-:Y:S01]  /*2700*/  STS.128 [R2+UR8], R12 ;  /* 0x0000000c02007988 */ /* 0x0005e20008000c08 */
[----:B------:R-:W-:-:S02]  /*2710*/  F2FP.BF16.F32.PACK_AB R22, R25, R24 ;  /* 0x000000181916723e */ /* 0x000fc400000010ff */
[----:B------:R-:W-:Y:S02]  /*2720*/  F2FP.BF16.F32.PACK_AB R23, R27, R26 ;  /* 0x0000001a1b17723e */ /* 0x000fe400000010ff */
[----:B------:R-:W-:Y:S02]  /*2730*/  F2FP.BF16.F32.PACK_AB R29, R31, R30 ;  /* 0x0000001e1f1d723e */ /* 0x000fe400000010ff */
[----:B------:R-:W-:Y:S01]  /*2740*/  F2FP.BF16.F32.PACK_AB R36, R37, R36 ;  /* 0x000000242524723e */ /* 0x000fe200000010ff */
[----:B------:R2:W-:Y:S01]  /*2750*/  STS.128 [R3+UR8], R20 ;  /* 0x0000001403007988 */ /* 0x0005e20008000c08 */
[----:B------:R-:W-:Y:S02]  /*2760*/  F2FP.BF16.F32.PACK_AB R30, R33, R32 ;  /* 0x00000020211e723e */ /* 0x000fe400000010ff */
[----:B------:R-:W-:Y:S02]  /*2770*/  F2FP.BF16.F32.PACK_AB R31, R35, R34 ;  /* 0x00000022231f723e */ /* 0x000fe400000010ff */
[----:B------:R-:W-:-:S02]  /*2780*/  F2FP.BF16.F32.PACK_AB R37, R39, R38 ;  /* 0x000000262725723e */ /* 0x000fc400000010ff */
[----:B------:R-:W-:Y:S02]  /*2790*/  F2FP.BF16.F32.PACK_AB R44, R45, R44 ;  /* 0x0000002c2d2c723e */ /* 0x000fe400000010ff */
[----:B------:R-:W-:Y:S02]  /*27a0*/  LOP3.LUT R8, R0, 0x30, RZ, 0x3c, !PT ;  /* 0x0000003000087812 */ /* 0x000fe400078e3cff */
[----:B------:R-:W-:Y:S02]  /*27b0*/  F2FP.BF16.F32.PACK_AB R38, R41, R40 ;  /* 0x000000282926723e */ /* 0x000fe400000010ff */
[----:B------:R-:W-:Y:S01]  /*27c0*/  F2FP.BF16.F32.PACK_AB R39, R43, R42 ;  /* 0x0000002a2b27723e */ /* 0x000fe200000010ff */
[----:B------:R2:W-:Y:S01]  /*27d0*/  STS.128 [R8+UR8], R28 ;  /* 0x0000001c08007988 */ /* 0x0005e20008000c08 */
[----:B------:R-:W-:Y:S02]  /*27e0*/  F2FP.BF16.F32.PACK_AB R45, R47, R46 ;  /* 0x0000002e2f2d723e */ /* 0x000fe400000010ff */
[----:B------:R-:W-:-:S02]  /*27f0*/  F2FP.BF16.F32.PACK_AB R52, R53, R52 ;  /* 0x000000343534723e */ /* 0x000fc400000010ff */
[C---:B------:R-:W-:Y:S02]  /*2800*/  LOP3.LUT R9, R0.reuse, 0x40, RZ, 0x3c, !PT ;  /* 0x0000004000097812 */ /* 0x040fe400078e3cff */
[----:B------:R-:W-:Y:S02]  /*2810*/  F2FP.BF16.F32.PACK_AB R46, R49, R48 ;  /* 0x00000030312e723e */ /* 0x000fe400000010ff */
[----:B------:R-:W-:Y:S01]  /*2820*/  F2FP.BF16.F32.PACK_AB R47, R51, R50 ;  /* 0x00000032332f723e */ /* 0x000fe200000010ff */
[----:B------:R2:W-:Y:S01]  /*2830*/  STS.128 [R9+UR8], R36 ;  /* 0x0000002409007988 */ /* 0x0005e20008000c08 */
[----:B------:R-:W-:Y:S02]  /*2840*/  F2FP.BF16.F32.PACK_AB R53, R55, R54 ;  /* 0x000000363735723e */ /* 0x000fe400000010ff */
[----:B------:R-:W-:Y:S02]  /*2850*/  F2FP.BF16.F32.PACK_AB R60, R61, R60 ;  /* 0x0000003c3d3c723e */ /* 0x000fe400000010ff */
[----:B------:R-:W-:-:S02]  /*2860*/  LOP3.LUT R10, R0, 0x50, RZ, 0x3c, !PT ;  /* 0x00000050000a7812 */ /* 0x000fc400078e3cff */
[----:B------:R-:W-:Y:S02]  /*2870*/  F2FP.BF16.F32.PACK_AB R54, R57, R56 ;  /* 0x000000383936723e */ /* 0x000fe400000010ff */
[----:B------:R-:W-:Y:S01]  /*2880*/  F2FP.BF16.F32.PACK_AB R55, R59, R58 ;  /* 0x0000003a3b37723e */ /* 0x000fe200000010ff */
[----:B------:R2:W-:Y:S01]  /*2890*/  STS.128 [R10+UR8], R44 ;  /* 0x0000002c0a007988 */ /* 0x0005e20008000c08 */
[----:B------:R-:W-:Y:S02]  /*28a0*/  F2FP.BF16.F32.PACK_AB R61, R63, R62 ;  /* 0x0000003e3f3d723e */ /* 0x000fe400000010ff */
[C---:B------:R-:W-:Y:S02]  /*28b0*/  LOP3.LUT R11, R0.reuse, 0x60, RZ, 0x3c, !PT ;  /* 0x00000060000b7812 */ /* 0x040fe400078e3cff */
[----:B------:R-:W-:Y:S02]  /*28c0*/  F2FP.BF16.F32.PACK_AB R62, R65, R64 ;  /* 0x00000040413e723e */ /* 0x000fe400000010ff */
[----:B------:R-:W-:Y:S01]  /*28d0*/  F2FP.BF16.F32.PACK_AB R63, R67, R66 ;  /* 0x00000042433f723e */ /* 0x000fe200000010ff */
[----:B------:R2:W-:Y:S01]  /*28e0*/  STS.128 [R11+UR8], R52 ;  /* 0x000000340b007988 */ /* 0x0005e20008000c08 */
[----:B------:R-:W-:-:S05]  /*28f0*/  LOP3.LUT R16, R0, 0x70, RZ, 0x3c, !PT ;  /* 0x0000007000107812 */ /* 0x000fca00078e3cff */
[----:B------:R2:W-:Y:S01]  /*2900*/  STS.128 [R16+UR8], R60 ;  /* 0x0000003c10007988 */ /* 0x0005e20008000c08 */
[----:B------:R3:W-:Y:S06]  /*2910*/  MEMBAR.ALL.CTA ;  /* 0x0000000000007992 */ /* 0x0007ec0000008000 */
[----:B---3--:R-:W3:Y:S02]  /*2920*/  FENCE.VIEW.ASYNC.S ;  /* 0x00000000000073c6 */ /* 0x008ee40000000000 */
[----:B---3--:R-:W-:Y:S06]  /*2930*/  BAR.SYNC.DEFER_BLOCKING 0x0 ;  /* 0x0000000000007b1d */ /* 0x008fec0000010000 */
[----:B------:R2:W-:Y:S01]  /*2940*/  @UP1 UTMASTG.2D [UR8], [UR20] ;  /* 0x00000008140013b5 */ /* 0x0005e20008008000 */
[----:B------:R0:W-:Y:S01]  /*2950*/  UTMACMDFLUSH ;  /* 0x00000000000079b7 */ /* 0x0001e20000000000 */
[----:B------:R-:W-:-:S04]  /*2960*/  DEPBAR.LE SB0, 0x0 ;  /* 0x000080000000791a */ /* 0x000fc80000000000 */
[----:B------:R-:W-:Y:S08]  /*2970*/  BAR.SYNC.DEFER_BLOCKING 0x0 ;  /* 0x0000000000007b1d */ /* 0x000ff00000010000 */
[----:B------:R-:W-:Y:S06]  /*2980*/  BAR.SYNC.DEFER_BLOCKING 0x0 ;  /* 0x0000000000007b1d */ /* 0x000fec0000010000 */
[----:B--2---:R-:W-:Y:S05]  /*2990*/  @P2 BRA `(.L_x_71) ;  /* 0x0000000000a02947 */ /* 0x004fea0003800000 */
[----:B------:R-:W2:Y:S01]  /*29a0*/  S2UR UR5, SR_CgaCtaId ;  /* 0x00000000000579c3 */ /* 0x000ea20000008800 */
[----:B------:R-:W-:Y:S01]  /*29b0*/  NOP ;  /* 0x0000000000007918 */ /* 0x000fe20000000000 */
[----:B------:R-:W-:Y:S01]  /*29c0*/  UMOV UR4, 0x50 ;  /* 0x0000005000047882 */ /* 0x000fe20000000000 */
[----:B------:R-:W-:Y:S02]  /*29d0*/  IMAD.U32 R0, RZ, RZ, UR23 ;  /* 0x00000017ff007e24 */ /* 0x000fe4000f8e00ff */
[----:B------:R-:W-:Y:S02]  /*29e0*/  IMAD.MOV.U32 R3, RZ, RZ, 0x3 ;  /* 0x00000003ff037424 */ /* 0x000fe400078e00ff */
[----:B------:R-:W-:Y:S01]  /*29f0*/  IMAD.MOV.U32 R7, RZ, RZ, 0x1 ;  /* 0x00000001ff077424 */ /* 0x000fe200078e00ff */
[----:B------:R-:W-:-:S04]  /*2a00*/  LOP3.LUT R0, R0, 0xffff, RZ, 0xc0, !PT ;  /* 0x0000ffff00007812 */ /* 0x000fc800078ec0ff */
[----:B------:R-:W-:-:S05]  /*2a10*/  SHF.R.U32.HI R0, RZ, 0x5, R0 ;  /* 0x00000005ff007819 */ /* 0x000fca0000011600 */
[----:B------:R-:W-:Y:S01]  /*2a20*/  VIADD R2, R0, 0x10 ;  /* 0x0000001000027836 */ /* 0x000fe20000000000 */
[----:B------:R-:W-:Y:S01]  /*2a30*/  SHF.L.U32 R0, R3, R0, RZ ;  /* 0x0000000003007219 */ /* 0x000fe200000006ff */
[----:B--2---:R-:W-:-:S03]  /*2a40*/  ULEA UR6, UR5, UR4, 0x18 ;  /* 0x0000000405067291 */ /* 0x004fc6000f8ec0ff */
[----:B------:R-:W-:-:S04]  /*2a50*/  SHF.L.U32 R3, R7, R2, RZ ;  /* 0x0000000207037219 */ /* 0x000fc800000006ff */
[----:B------:R-:W-:Y:S02]  /*2a60*/  LOP3.LUT R0, R3, R0, RZ, 0xfc, !PT ;  /* 0x0000000003007212 */ /* 0x000fe400078efcff */
[----:B------:R-:W2:Y:S02]  /*2a70*/  LDS R5, [UR6] ;  /* 0x00000006ff057984 */ /* 0x000ea40008000800 */
[C---:B------:R-:W-:Y:S02]  /*2a80*/  LOP3.LUT R2, R0.reuse, 0xffff, RZ, 0xc0, !PT ;  /* 0x0000ffff00027812 */ /* 0x040fe400078ec0ff */
[----:B--2---:R-:W-:-:S04]  /*2a90*/  LOP3.LUT R3, R0, 0xffff, R5, 0x80, !PT ;  /* 0x0000ffff00037812 */ /* 0x004fc800078e8005 */
[----:B------:R-:W-:-:S13]  /*2aa0*/  ISETP.NE.AND P0, PT, R3, R2, PT ;  /* 0x000000020300720c */ /* 0x000fda0003f05270 */
[----:B------:R-:W-:Y:S05]  /*2ab0*/  @P0 BRA `(.L_x_72) ;  /* 0x0000000000500947 */ /* 0x000fea0003800000 */
[----:B------:R-:W-:Y:S02]  /*2ac0*/  SHF.R.U32.HI R5, RZ, 0x10, R5 ;  /* 0x00000010ff057819 */ /* 0x000fe40000011605 */
[----:B------:R-:W-:-:S04]  /*2ad0*/  SHF.R.U32.HI R2, RZ, 0x10, R0 ;  /* 0x00000010ff027819 */ /* 0x000fc80000011600 */
[----:B------:R-:W-:-:S04]  /*2ae0*/  LOP3.LUT R5, R5, R2, RZ, 0xc0, !PT ;  /* 0x0000000205057212 */ /* 0x000fc800078ec0ff */
[----:B------:R-:W-:-:S13]  /*2af0*/  ISETP.NE.AND P0, PT, R5, R2, PT ;  /* 0x000000020500720c */ /* 0x000fda0003f05270 */
[----:B------:R-:W-:Y:S05]  /*2b00*/  @P0 BRA `(.L_x_73) ;  /* 0x0000000000300947 */ /* 0x000fea0003800000 */
[----:B------:R-:W-:Y:S01]  /*2b10*/  R2UR UR4, R0 ;  /* 0x00000000000472ca */ /* 0x000fe200000e0000 */
[----:B------:R-:W-:Y:S01]  /*2b20*/  VOTEU.ANY UR5, UPT, PT ;  /* 0x0000000000057886 */ /* 0x000fe200038e0100 */
[----:B------:R-:W2:Y:S01]  /*2b30*/  S2R R0, SR_LANEID ;  /* 0x0000000000007919 */ /* 0x000ea20000000000 */
[----:B------:R-:W-:-:S10]  /*2b40*/  UFLO.U32 UR5, UR5 ;  /* 0x00000005000572bd */ /* 0x000fd400080e0000 */
[----:B------:R-:W-:-:S06]  /*2b50*/  ULOP3.LUT UR4, URZ, UR4, URZ, 0x33, !UPT ;  /* 0x00000004ff047292 */ /* 0x000fcc000f8e33ff */
[----:B------:R-:W-:-:S04]  /*2b60*/  IMAD.U32 R2, RZ, RZ, UR4 ;  /* 0x00000004ff027e24 */ /* 0x000fc8000f8e00ff */
[----:B------:R-:W3:Y:S02]  /*2b70*/  REDUX UR7, R2 ;  /* 0x00000000020773c4 */ /* 0x000ee40000000000 */
[----:B------:R4:W-:Y:S01]  /*2b80*/  UTCATOMSWS.AND URZ, UR4 ;  /* 0x0000000400ff79e3 */ /* 0x0009e20008000000 */
[----:B--2---:R-:W-:Y:S01]  /*2b90*/  ISETP.EQ.U32.AND P0, PT, R0, UR5, PT ;  /* 0x0000000500007c0c */ /* 0x004fe2000bf02070 */
[----:B---3--:R-:W-:-:S12]  /*2ba0*/  IMAD.U32 R0, RZ, RZ, UR7 ;  /* 0x00000007ff007e24 */ /* 0x008fd8000f8e00ff */
[----:B------:R4:W-:Y:S01]  /*2bb0*/  @P0 ATOMS.AND RZ, [UR6], R0 ;  /* 0x00000000ffff098c */ /* 0x0009e2000a800006 */
[----:B------:R-:W-:Y:S05]  /*2bc0*/  BRA `(.L_x_71) ;  /* 0x0000000000147947 */ /* 0x000fea0003800000 */
.L_x_73:
[----:B------:R-:W-:-:S07]  /*2bd0*/  MOV R2, 0x2bf0 ;  /* 0x00002bf000027802 */ /* 0x000fce0000000f00 */
[----:B-1----:R-:W-:Y:S05]  /*2be0*/  CALL.REL.NOINC `($__internal_0_$__cuda_sm10x_tcgen05_guardrail_trap_col_being_dealloced_not_returned_by_alloc) ;  /* 0x0000000000447944 */ /* 0x002fea0003c00000 */
[----:B------:R-:W-:Y:S05]  /*2bf0*/  BRA `(.L_x_71) ;  /* 0x0000000000087947 */ /* 0x000fea0003800000 */
.L_x_72:
[----:B------:R-:W-:-:S07]  /*2c00*/  MOV R2, 0x2c20 ;  /* 0x00002c2000027802 */ /* 0x000fce0000000f00 */
[----:B-1----:R-:W-:Y:S05]  /*2c10*/  CALL.REL.NOINC `($__internal_2_$__cuda_sm10x_tcgen05_guardrail_trap_unallocated_columns_being_dealloced) ;  /* 0x0000000000507944 */ /* 0x002fea0003c00000 */
.L_x_71:
[----:B------:R-:W-:Y:S01]  /*2c20*/  NOP ;  /* 0x0000000000007918 */ /* 0x000fe20000000000 */
[----:B----4-:R-:W-:Y:S05]  /*2c30*/  EXIT ;  /* 0x000000000000794d */ /* 0x010fea0003800000 */
.L_x_58:
[----:B------:R-:W2:Y:S02]  /*2c40*/  SYNCS.PHASECHK.TRANS64.TRYWAIT P0, [UR8+0x12000], RZ ;  /* 0x012000ffff0075a7 */ /* 0x000ea40008001108 */
[----:B--2---:R-:W-:Y:S05]  /*2c50*/  @!P0 BRA `(.L_x_58) ;  /* 0xfffffffc00f88947 */ /* 0x004fea000383ffff */
[----:B------:R-:W-:Y:S05]  /*2c60*/  BRA `(.L_x_74) ;  /* 0xffffffec00e07947 */ /* 0x000fea000383ffff */
.L_x_60:
[----:B------:R-:W2:Y:S02]  /*2c70*/  SYNCS.PHASECHK.TRANS64.TRYWAIT P1, [UR8+0x12020], RZ ;  /* 0x012020ffff0075a7 */ /* 0x000ea40008021108 */
[----:B--2---:R-:W-:Y:S05]  /*2c80*/  @!P1 BRA `(.L_x_60) ;  /* 0xfffffffc00f89947 */ /* 0x004fea000383ffff */
[----:B------:R-:W-:Y:S05]  /*2c90*/  BRA `(.L_x_75) ;  /* 0xfffffff0007c7947 */ /* 0x000fea000383ffff */
.L_x_61:
[----:B------:R-:W3:Y:S02]  /*2ca0*/  SYNCS.PHASECHK.TRANS64.TRYWAIT P0, [UR28+0x12000], R2 ;  /* 0x01200002ff0075a7 */ /* 0x000ee4000800111c */
[----:B---3--:R-:W-:Y:S05]  /*2cb0*/  @!P0 BRA `(.L_x_61) ;  /* 0xfffffffc00f88947 */ /* 0x008fea000383ffff */
[----:B------:R-:W-:Y:S05]  /*2cc0*/  BRA `(.L_x_76) ;  /* 0xfffffff000fc7947 */ /* 0x000fea000383ffff */
.L_x_63:
[----:B------:R-:W3:Y:S02]  /*2cd0*/  SYNCS.PHASECHK.TRANS64.TRYWAIT P0, [UR28+0x12020], R2 ;  /* 0x01202002ff0075a7 */ /* 0x000ee4000800111c */
[----:B---3--:R-:W-:Y:S05]  /*2ce0*/  @!P0 BRA `(.L_x_63) ;  /* 0xfffffffc00f88947 */ /* 0x008fea000383ffff */
[----:B------:R-:W-:Y:S05]  /*2cf0*/  BRA `(.L_x_77) ;  /* 0xfffffff400a47947 */ /* 0x000fea000383ffff */
        .weak           $__internal_0_$__cuda_sm10x_tcgen05_guardrail_trap_col_being_dealloced_not_returned_by_alloc
        .type           $__internal_0_$__cuda_sm10x_tcgen05_guardrail_trap_col_being_dealloced_not_returned_by_alloc,@function
        .size           $__internal_0_$__cuda_sm10x_tcgen05_guardrail_trap_col_being_dealloced_not_returned_by_alloc,($__internal_1_$__cuda_sm10x_tcgen05_guardrail_trap_phase_invalid_during_alloc - $__internal_0_$__cuda_sm10x_tcgen05_guardrail_trap_col_being_dealloced_not_returned_by_alloc)
$__internal_0_$__cuda_sm10x_tcgen05_guardrail_trap_col_being_dealloced_not_returned_by_alloc:
[----:B------:R-:W-:Y:S05]  /*2d00*/  BPT.TRAP 0x1 ;  /* 0x000000040000795c */ /* 0x000fea0000300000 */
[----:B------:R-:W-:-:S04]  /*2d10*/  IMAD.MOV.U32 R3, RZ, RZ, 0x0 ;  /* 0x00000000ff037424 */ /* 0x000fc800078e00ff */
[----:B------:R-:W-:Y:S05]  /*2d20*/  RET.REL.NODEC R2 `(gluon_tcgen05) ;  /* 0xffffffd002b47950 */ /* 0x000fea0003c3ffff */
        .weak           $__internal_1_$__cuda_sm10x_tcgen05_guardrail_trap_phase_invalid_during_alloc
        .type           $__internal_1_$__cuda_sm10x_tcgen05_guardrail_trap_phase_invalid_during_alloc,@function
        .size           $__internal_1_$__cuda_sm10x_tcgen05_guardrail_trap_phase_invalid_during_alloc,($__internal_2_$__cuda_sm10x_tcgen05_guardrail_trap_unallocated_columns_being_dealloced - $__internal_1_$__cuda_sm10x_tcgen05_guardrail_trap_phase_invalid_during_alloc)
$__internal_1_$__cuda_sm10x_tcgen05_guardrail_trap_phase_invalid_during_alloc:
[----:B------:R-:W-:Y:S05]  /*2d30*/  BPT.TRAP 0x1 ;  /* 0x000000040000795c */ /* 0x000fea0000300000 */
[----:B------:R-:W-:-:S04]  /*2d40*/  IMAD.MOV.U32 R3, RZ, RZ, 0x0 ;  /* 0x00000000ff037424 */ /* 0x000fc800078e00ff */
[----:B------:R-:W-:Y:S05]  /*2d50*/  RET.REL.NODEC R2 `(gluon_tcgen05) ;  /* 0xffffffd002a87950 */ /* 0x000fea0003c3ffff */
        .weak           $__internal_2_$__cuda_sm10x_tcgen05_guardrail_trap_unallocated_columns_being_dealloced
        .type           $__internal_2_$__cuda_sm10x_tcgen05_guardrail_trap_unallocated_columns_being_dealloced,@function
        .size           $__internal_2_$__cuda_sm10x_tcgen05_guardrail_trap_unallocated_columns_being_dealloced,(.L_x_81 - $__internal_2_$__cuda_sm10x_tcgen05_guardrail_trap_unallocated_columns_being_dealloced)
$__internal_2_$__cuda_sm10x_tcgen05_guardrail_trap_unallocated_columns_being_dealloced:
[----:B------:R-:W-:Y:S05]  /*2d60*/  BPT.TRAP 0x1 ;  /* 0x000000040000795c */ /* 0x000fea0000300000 */
[----:B------:R-:W-:-:S04]  /*2d70*/  IMAD.MOV.U32 R3, RZ, RZ, 0x0 ;  /* 0x00000000ff037424 */ /* 0x000fc800078e00ff */
[----:B------:R-:W-:Y:S05]  /*2d80*/  RET.REL.NODEC R2 `(gluon_tcgen05) ;  /* 0xffffffd0029c7950 */ /* 0x000fea0003c3ffff */
.L_x_78:
[----:B------:R-:W-:-:S00]  /*2d90*/  BRA `(.L_x_78) ;  /* 0xfffffffc00fc7947 */ /* 0x000fc0000383ffff */
[----:B------:R-:W-:-:S00]  /*2da0*/  NOP ;  /* 0x0000000000007918 */ /* 0x000fc00000000000 */
        /* <DEDUP_REMOVED lines=13> */
.L_x_81:


//--------------------- .nv.shared.gluon_tcgen05  --------------------------
	.section	.nv.shared.gluon_tcgen05,"aw",@nobits
	.sectionflags	@""
	.align	16
	.zero		1024


//--------------------- .nv.shared.reserved.0     --------------------------
	.section	.nv.shared.reserved.0,"aw",@nobits
	.align	8
	.weak		__nv_reservedSMEM_offset_0_alias
	.size		__nv_reservedSMEM_offset_0_alias, 0, 64
	.other		__nv_reservedSMEM_offset_0_alias,@"STO_CUDA_RESERVED_SHARED STV_DEFAULT"
__nv_reservedSMEM_offset_0_alias:
	.zero		0
.nv.shared.reserved.0:
	.zero		64
	.weak		__nv_reservedSMEM_allocation_phase
	.type		__nv_reservedSMEM_allocation_phase,@object
	.size		__nv_reservedSMEM_allocation_phase,(.L_0 - __nv_reservedSMEM_allocation_phase)
__nv_reservedSMEM_allocation_phase:
	.zero		1
.L_0:
	.zero		7
	.weak		__nv_reservedSMEM_devtool_atexit_pc
	.type		__nv_reservedSMEM_devtool_atexit_pc,@object
	.size		__nv_reservedSMEM_devtool_atexit_pc,(__nv_reservedSMEM_allocation_mask - __nv_reservedSMEM_devtool_atexit_pc)
__nv_reservedSMEM_devtool_atexit_pc:
	.zero		8
	.weak		__nv_reservedSMEM_allocation_mask
	.type		__nv_reservedSMEM_allocation_mask,@object
	.size		__nv_reservedSMEM_allocation_mask,(.L_2 - __nv_reservedSMEM_allocation_mask)
__nv_reservedSMEM_allocation_mask:
	.zero		4
.L_2:


//--------------------- .nv.constant0.gluon_tcgen05 --------------------------
	.section	.nv.constant0.gluon_tcgen05,"a",@progbits
	.sectionflags	@""
	.align	4
.nv.constant0.gluon_tcgen05:
	.zero		976


//--------------------- SYMBOLS --------------------------

	.type		.nv.reservedSmem.offset0,@object
	.size		.nv.reservedSmem.offset0,0x4
	.type		.nv.reservedSmem.cap,@object
	.size		.nv.reservedSmem.cap,0x4
